//
// Generated by NVIDIA NVVM Compiler
//
// Compiler Build ID: CL-36424714
// Cuda compilation tools, release 13.0, V13.0.88
// Based on NVVM 20.0.0
//

.version 9.0
.target sm_100
.address_size 64

	// .globl	_Z18vectorAddGPU_NaivePfS_S_i
.global .align 4 .b8 __cudart_i2opi_f[24] = {65, 144, 67, 60, 153, 149, 98, 219, 192, 221, 52, 245, 209, 87, 39, 252, 41, 21, 68, 78, 110, 131, 249, 162};

.visible .entry _Z18vectorAddGPU_NaivePfS_S_i(
	.param .u64 .ptr .align 1 _Z18vectorAddGPU_NaivePfS_S_i_param_0,
	.param .u64 .ptr .align 1 _Z18vectorAddGPU_NaivePfS_S_i_param_1,
	.param .u64 .ptr .align 1 _Z18vectorAddGPU_NaivePfS_S_i_param_2,
	.param .u32 _Z18vectorAddGPU_NaivePfS_S_i_param_3
)
{
	.reg .pred 	%p<2>;
	.reg .b32 	%r<6>;
	.reg .b32 	%f<4>;
	.reg .b64 	%rd<11>;

	ld.param.u64 	%rd1, [_Z18vectorAddGPU_NaivePfS_S_i_param_0];
	ld.param.u64 	%rd2, [_Z18vectorAddGPU_NaivePfS_S_i_param_1];
	ld.param.u64 	%rd3, [_Z18vectorAddGPU_NaivePfS_S_i_param_2];
	ld.param.u32 	%r2, [_Z18vectorAddGPU_NaivePfS_S_i_param_3];
	mov.u32 	%r3, %ctaid.x;
	mov.u32 	%r4, %ntid.x;
	mov.u32 	%r5, %tid.x;
	mad.lo.s32 	%r1, %r3, %r4, %r5;
	setp.ge.s32 	%p1, %r1, %r2;
	@%p1 bra 	$L__BB0_2;
	cvta.to.global.u64 	%rd4, %rd1;
	cvta.to.global.u64 	%rd5, %rd2;
	cvta.to.global.u64 	%rd6, %rd3;
	mul.wide.s32 	%rd7, %r1, 4;
	add.s64 	%rd8, %rd4, %rd7;
	ld.global.f32 	%f1, [%rd8];
	add.s64 	%rd9, %rd5, %rd7;
	ld.global.f32 	%f2, [%rd9];
	add.f32 	%f3, %f1, %f2;
	add.s64 	%rd10, %rd6, %rd7;
	st.global.f32 	[%rd10], %f3;
$L__BB0_2:
	ret;

}
	// .globl	_Z22vectorAddGPU_CoalescedPfS_S_i
.visible .entry _Z22vectorAddGPU_CoalescedPfS_S_i(
	.param .u64 .ptr .align 1 _Z22vectorAddGPU_CoalescedPfS_S_i_param_0,
	.param .u64 .ptr .align 1 _Z22vectorAddGPU_CoalescedPfS_S_i_param_1,
	.param .u64 .ptr .align 1 _Z22vectorAddGPU_CoalescedPfS_S_i_param_2,
	.param .u32 _Z22vectorAddGPU_CoalescedPfS_S_i_param_3
)
{
	.reg .pred 	%p<2>;
	.reg .b32 	%r<6>;
	.reg .b32 	%f<4>;
	.reg .b64 	%rd<11>;

	ld.param.u64 	%rd1, [_Z22vectorAddGPU_CoalescedPfS_S_i_param_0];
	ld.param.u64 	%rd2, [_Z22vectorAddGPU_CoalescedPfS_S_i_param_1];
	ld.param.u64 	%rd3, [_Z22vectorAddGPU_CoalescedPfS_S_i_param_2];
	ld.param.u32 	%r2, [_Z22vectorAddGPU_CoalescedPfS_S_i_param_3];
	mov.u32 	%r3, %ctaid.x;
	mov.u32 	%r4, %ntid.x;
	mov.u32 	%r5, %tid.x;
	mad.lo.s32 	%r1, %r3, %r4, %r5;
	setp.ge.s32 	%p1, %r1, %r2;
	@%p1 bra 	$L__BB1_2;
	cvta.to.global.u64 	%rd4, %rd1;
	cvta.to.global.u64 	%rd5, %rd2;
	cvta.to.global.u64 	%rd6, %rd3;
	mul.wide.s32 	%rd7, %r1, 4;
	add.s64 	%rd8, %rd4, %rd7;
	ld.global.f32 	%f1, [%rd8];
	add.s64 	%rd9, %rd5, %rd7;
	ld.global.f32 	%f2, [%rd9];
	add.f32 	%f3, %f1, %f2;
	add.s64 	%rd10, %rd6, %rd7;
	st.global.f32 	[%rd10], %f3;
$L__BB1_2:
	ret;

}
	// .globl	_Z30vectorAddGPU_MultiplePerThreadPfS_S_ii
.visible .entry _Z30vectorAddGPU_MultiplePerThreadPfS_S_ii(
	.param .u64 .ptr .align 1 _Z30vectorAddGPU_MultiplePerThreadPfS_S_ii_param_0,
	.param .u64 .ptr .align 1 _Z30vectorAddGPU_MultiplePerThreadPfS_S_ii_param_1,
	.param .u64 .ptr .align 1 _Z30vectorAddGPU_MultiplePerThreadPfS_S_ii_param_2,
	.param .u32 _Z30vectorAddGPU_MultiplePerThreadPfS_S_ii_param_3,
	.param .u32 _Z30vectorAddGPU_MultiplePerThreadPfS_S_ii_param_4
)
{
	.reg .pred 	%p<7>;
	.reg .b32 	%r<31>;
	.reg .b32 	%f<16>;
	.reg .b64 	%rd<25>;

	ld.param.u64 	%rd4, [_Z30vectorAddGPU_MultiplePerThreadPfS_S_ii_param_0];
	ld.param.u64 	%rd5, [_Z30vectorAddGPU_MultiplePerThreadPfS_S_ii_param_1];
	ld.param.u64 	%rd6, [_Z30vectorAddGPU_MultiplePerThreadPfS_S_ii_param_2];
	ld.param.u32 	%r12, [_Z30vectorAddGPU_MultiplePerThreadPfS_S_ii_param_3];
	cvta.to.global.u64 	%rd1, %rd6;
	cvta.to.global.u64 	%rd2, %rd5;
	cvta.to.global.u64 	%rd3, %rd4;
	mov.u32 	%r13, %ctaid.x;
	mov.u32 	%r14, %ntid.x;
	mov.u32 	%r15, %tid.x;
	mad.lo.s32 	%r29, %r13, %r14, %r15;
	mov.u32 	%r16, %nctaid.x;
	mul.lo.s32 	%r2, %r14, %r16;
	setp.ge.s32 	%p1, %r29, %r12;
	@%p1 bra 	$L__BB2_7;
	add.s32 	%r17, %r29, %r2;
	max.s32 	%r18, %r12, %r17;
	setp.lt.s32 	%p2, %r17, %r12;
	selp.u32 	%r19, 1, 0, %p2;
	add.s32 	%r20, %r17, %r19;
	sub.s32 	%r21, %r18, %r20;
	div.u32 	%r22, %r21, %r2;
	add.s32 	%r3, %r22, %r19;
	and.b32  	%r23, %r3, 3;
	setp.eq.s32 	%p3, %r23, 3;
	@%p3 bra 	$L__BB2_4;
	add.s32 	%r24, %r3, 1;
	and.b32  	%r25, %r24, 3;
	neg.s32 	%r27, %r25;
$L__BB2_3:
	.pragma "nounroll";
	mul.wide.s32 	%rd7, %r29, 4;
	add.s64 	%rd8, %rd1, %rd7;
	add.s64 	%rd9, %rd2, %rd7;
	add.s64 	%rd10, %rd3, %rd7;
	ld.global.f32 	%f1, [%rd10];
	ld.global.f32 	%f2, [%rd9];
	add.f32 	%f3, %f1, %f2;
	st.global.f32 	[%rd8], %f3;
	add.s32 	%r29, %r29, %r2;
	add.s32 	%r27, %r27, 1;
	setp.ne.s32 	%p4, %r27, 0;
	@%p4 bra 	$L__BB2_3;
$L__BB2_4:
	setp.lt.u32 	%p5, %r3, 3;
	@%p5 bra 	$L__BB2_7;
	mul.wide.s32 	%rd15, %r2, 4;
	shl.b32 	%r26, %r2, 2;
$L__BB2_6:
	mul.wide.s32 	%rd11, %r29, 4;
	add.s64 	%rd12, %rd3, %rd11;
	ld.global.f32 	%f4, [%rd12];
	add.s64 	%rd13, %rd2, %rd11;
	ld.global.f32 	%f5, [%rd13];
	add.f32 	%f6, %f4, %f5;
	add.s64 	%rd14, %rd1, %rd11;
	st.global.f32 	[%rd14], %f6;
	add.s64 	%rd16, %rd12, %rd15;
	ld.global.f32 	%f7, [%rd16];
	add.s64 	%rd17, %rd13, %rd15;
	ld.global.f32 	%f8, [%rd17];
	add.f32 	%f9, %f7, %f8;
	add.s64 	%rd18, %rd14, %rd15;
	st.global.f32 	[%rd18], %f9;
	add.s64 	%rd19, %rd16, %rd15;
	ld.global.f32 	%f10, [%rd19];
	add.s64 	%rd20, %rd17, %rd15;
	ld.global.f32 	%f11, [%rd20];
	add.f32 	%f12, %f10, %f11;
	add.s64 	%rd21, %rd18, %rd15;
	st.global.f32 	[%rd21], %f12;
	add.s64 	%rd22, %rd19, %rd15;
	ld.global.f32 	%f13, [%rd22];
	add.s64 	%rd23, %rd20, %rd15;
	ld.global.f32 	%f14, [%rd23];
	add.f32 	%f15, %f13, %f14;
	add.s64 	%rd24, %rd21, %rd15;
	st.global.f32 	[%rd24], %f15;
	add.s32 	%r29, %r26, %r29;
	setp.lt.s32 	%p6, %r29, %r12;
	@%p6 bra 	$L__BB2_6;
$L__BB2_7:
	ret;

}
	// .globl	_Z20vectorAddGPU_ComplexPfS_S_i
.visible .entry _Z20vectorAddGPU_ComplexPfS_S_i(
	.param .u64 .ptr .align 1 _Z20vectorAddGPU_ComplexPfS_S_i_param_0,
	.param .u64 .ptr .align 1 _Z20vectorAddGPU_ComplexPfS_S_i_param_1,
	.param .u64 .ptr .align 1 _Z20vectorAddGPU_ComplexPfS_S_i_param_2,
	.param .u32 _Z20vectorAddGPU_ComplexPfS_S_i_param_3
)
{
	.local .align 4 .b8 	__local_depot3[28];
	.reg .b64 	%SP;
	.reg .b64 	%SPL;
	.reg .pred 	%p<18>;
	.reg .b32 	%r<85>;
	.reg .b32 	%f<59>;
	.reg .b64 	%rd<50>;
	.reg .b64 	%fd<5>;

	mov.u64 	%SPL, __local_depot3;
	ld.param.u64 	%rd16, [_Z20vectorAddGPU_ComplexPfS_S_i_param_0];
	ld.param.u64 	%rd17, [_Z20vectorAddGPU_ComplexPfS_S_i_param_1];
	ld.param.u64 	%rd18, [_Z20vectorAddGPU_ComplexPfS_S_i_param_2];
	ld.param.u32 	%r30, [_Z20vectorAddGPU_ComplexPfS_S_i_param_3];
	add.u64 	%rd1, %SPL, 0;
	mov.u32 	%r31, %ctaid.x;
	mov.u32 	%r32, %ntid.x;
	mov.u32 	%r33, %tid.x;
	mad.lo.s32 	%r1, %r31, %r32, %r33;
	setp.ge.s32 	%p1, %r1, %r30;
	@%p1 bra 	$L__BB3_18;
	cvta.to.global.u64 	%rd20, %rd16;
	cvta.to.global.u64 	%rd21, %rd17;
	mul.wide.s32 	%rd22, %r1, 4;
	add.s64 	%rd23, %rd20, %rd22;
	ld.global.f32 	%f1, [%rd23];
	add.s64 	%rd24, %rd21, %rd22;
	ld.global.f32 	%f2, [%rd24];
	mul.f32 	%f15, %f2, %f2;
	fma.rn.f32 	%f3, %f1, %f1, %f15;
	mul.f32 	%f16, %f1, 0f3F22F983;
	cvt.rni.s32.f32 	%r80, %f16;
	cvt.rn.f32.s32 	%f17, %r80;
	fma.rn.f32 	%f18, %f17, 0fBFC90FDA, %f1;
	fma.rn.f32 	%f19, %f17, 0fB3A22168, %f18;
	fma.rn.f32 	%f57, %f17, 0fA7C234C5, %f19;
	abs.f32 	%f5, %f1;
	setp.ltu.f32 	%p2, %f5, 0f47CE4780;
	@%p2 bra 	$L__BB3_9;
	setp.neu.f32 	%p3, %f5, 0f7F800000;
	@%p3 bra 	$L__BB3_4;
	mov.f32 	%f22, 0f00000000;
	mul.rn.f32 	%f57, %f1, %f22;
	mov.b32 	%r80, 0;
	bra.uni 	$L__BB3_9;
$L__BB3_4:
	mov.b32 	%r3, %f1;
	shl.b32 	%r35, %r3, 8;
	or.b32  	%r4, %r35, -2147483648;
	mov.b64 	%rd46, 0;
	mov.b32 	%r77, 0;
	mov.u64 	%rd44, __cudart_i2opi_f;
	mov.u64 	%rd45, %rd1;
$L__BB3_5:
	.pragma "nounroll";
	ld.global.nc.u32 	%r36, [%rd44];
	mad.wide.u32 	%rd27, %r36, %r4, %rd46;
	shr.u64 	%rd46, %rd27, 32;
	st.local.u32 	[%rd45], %rd27;
	add.s32 	%r77, %r77, 1;
	add.s64 	%rd45, %rd45, 4;
	add.s64 	%rd44, %rd44, 4;
	setp.ne.s32 	%p4, %r77, 6;
	@%p4 bra 	$L__BB3_5;
	shr.u32 	%r37, %r3, 23;
	st.local.u32 	[%rd1+24], %rd46;
	and.b32  	%r7, %r37, 31;
	and.b32  	%r38, %r37, 224;
	add.s32 	%r39, %r38, -128;
	shr.u32 	%r40, %r39, 5;
	mul.wide.u32 	%rd28, %r40, 4;
	sub.s64 	%rd8, %rd1, %rd28;
	ld.local.u32 	%r78, [%rd8+24];
	ld.local.u32 	%r79, [%rd8+20];
	setp.eq.s32 	%p5, %r7, 0;
	@%p5 bra 	$L__BB3_8;
	shf.l.wrap.b32 	%r78, %r79, %r78, %r7;
	ld.local.u32 	%r41, [%rd8+16];
	shf.l.wrap.b32 	%r79, %r41, %r79, %r7;
$L__BB3_8:
	shr.u32 	%r42, %r78, 30;
	shf.l.wrap.b32 	%r43, %r79, %r78, 2;
	shl.b32 	%r44, %r79, 2;
	shr.u32 	%r45, %r43, 31;
	add.s32 	%r46, %r45, %r42;
	neg.s32 	%r47, %r46;
	setp.lt.s32 	%p6, %r3, 0;
	selp.b32 	%r80, %r47, %r46, %p6;
	xor.b32  	%r48, %r43, %r3;
	shr.s32 	%r49, %r43, 31;
	xor.b32  	%r50, %r49, %r43;
	xor.b32  	%r51, %r49, %r44;
	cvt.u64.u32 	%rd29, %r50;
	shl.b64 	%rd30, %rd29, 32;
	cvt.u64.u32 	%rd31, %r51;
	or.b64  	%rd32, %rd30, %rd31;
	cvt.rn.f64.s64 	%fd1, %rd32;
	mul.f64 	%fd2, %fd1, 0d3BF921FB54442D19;
	cvt.rn.f32.f64 	%f20, %fd2;
	neg.f32 	%f21, %f20;
	setp.lt.s32 	%p7, %r48, 0;
	selp.f32 	%f57, %f21, %f20, %p7;
$L__BB3_9:
	mul.rn.f32 	%f23, %f57, %f57;
	and.b32  	%r53, %r80, 1;
	setp.eq.b32 	%p8, %r53, 1;
	selp.f32 	%f24, 0f3F800000, %f57, %p8;
	fma.rn.f32 	%f25, %f23, %f24, 0f00000000;
	fma.rn.f32 	%f26, %f23, 0f37CBAC00, 0fBAB607ED;
	selp.f32 	%f27, %f26, 0fB94D4153, %p8;
	selp.f32 	%f28, 0f3D2AAABB, 0f3C0885E4, %p8;
	fma.rn.f32 	%f29, %f27, %f23, %f28;
	selp.f32 	%f30, 0fBEFFFFFF, 0fBE2AAAA8, %p8;
	fma.rn.f32 	%f31, %f29, %f23, %f30;
	fma.rn.f32 	%f32, %f31, %f25, %f24;
	and.b32  	%r54, %r80, 2;
	setp.eq.s32 	%p9, %r54, 0;
	mov.f32 	%f33, 0f00000000;
	sub.f32 	%f34, %f33, %f32;
	selp.f32 	%f9, %f32, %f34, %p9;
	mul.f32 	%f35, %f2, 0f3F22F983;
	cvt.rni.s32.f32 	%r84, %f35;
	cvt.rn.f32.s32 	%f36, %r84;
	fma.rn.f32 	%f37, %f36, 0fBFC90FDA, %f2;
	fma.rn.f32 	%f38, %f36, 0fB3A22168, %f37;
	fma.rn.f32 	%f58, %f36, 0fA7C234C5, %f38;
	abs.f32 	%f11, %f2;
	setp.ltu.f32 	%p10, %f11, 0f47CE4780;
	@%p10 bra 	$L__BB3_17;
	setp.neu.f32 	%p11, %f11, 0f7F800000;
	@%p11 bra 	$L__BB3_12;
	mov.f32 	%f41, 0f00000000;
	mul.rn.f32 	%f58, %f2, %f41;
	mov.b32 	%r84, 0;
	bra.uni 	$L__BB3_17;
$L__BB3_12:
	mov.b32 	%r17, %f2;
	shl.b32 	%r56, %r17, 8;
	or.b32  	%r18, %r56, -2147483648;
	mov.b64 	%rd49, 0;
	mov.b32 	%r81, 0;
	mov.u64 	%rd47, __cudart_i2opi_f;
	mov.u64 	%rd48, %rd1;
$L__BB3_13:
	.pragma "nounroll";
	ld.global.nc.u32 	%r57, [%rd47];
	mad.wide.u32 	%rd35, %r57, %r18, %rd49;
	shr.u64 	%rd49, %rd35, 32;
	st.local.u32 	[%rd48], %rd35;
	add.s32 	%r81, %r81, 1;
	add.s64 	%rd48, %rd48, 4;
	add.s64 	%rd47, %rd47, 4;
	setp.ne.s32 	%p12, %r81, 6;
	@%p12 bra 	$L__BB3_13;
	shr.u32 	%r58, %r17, 23;
	st.local.u32 	[%rd1+24], %rd49;
	and.b32  	%r21, %r58, 31;
	and.b32  	%r59, %r58, 224;
	add.s32 	%r60, %r59, -128;
	shr.u32 	%r61, %r60, 5;
	mul.wide.u32 	%rd36, %r61, 4;
	sub.s64 	%rd15, %rd1, %rd36;
	ld.local.u32 	%r82, [%rd15+24];
	ld.local.u32 	%r83, [%rd15+20];
	setp.eq.s32 	%p13, %r21, 0;
	@%p13 bra 	$L__BB3_16;
	shf.l.wrap.b32 	%r82, %r83, %r82, %r21;
	ld.local.u32 	%r62, [%rd15+16];
	shf.l.wrap.b32 	%r83, %r62, %r83, %r21;
$L__BB3_16:
	shr.u32 	%r63, %r82, 30;
	shf.l.wrap.b32 	%r64, %r83, %r82, 2;
	shl.b32 	%r65, %r83, 2;
	shr.u32 	%r66, %r64, 31;
	add.s32 	%r67, %r66, %r63;
	neg.s32 	%r68, %r67;
	setp.lt.s32 	%p14, %r17, 0;
	selp.b32 	%r84, %r68, %r67, %p14;
	xor.b32  	%r69, %r64, %r17;
	shr.s32 	%r70, %r64, 31;
	xor.b32  	%r71, %r70, %r64;
	xor.b32  	%r72, %r70, %r65;
	cvt.u64.u32 	%rd37, %r71;
	shl.b64 	%rd38, %rd37, 32;
	cvt.u64.u32 	%rd39, %r72;
	or.b64  	%rd40, %rd38, %rd39;
	cvt.rn.f64.s64 	%fd3, %rd40;
	mul.f64 	%fd4, %fd3, 0d3BF921FB54442D19;
	cvt.rn.f32.f64 	%f39, %fd4;
	neg.f32 	%f40, %f39;
	setp.lt.s32 	%p15, %r69, 0;
	selp.f32 	%f58, %f40, %f39, %p15;
$L__BB3_17:
	add.s32 	%r74, %r84, 1;
	mul.rn.f32 	%f42, %f58, %f58;
	and.b32  	%r75, %r84, 1;
	setp.eq.b32 	%p16, %r75, 1;
	selp.f32 	%f43, %f58, 0f3F800000, %p16;
	fma.rn.f32 	%f44, %f42, %f43, 0f00000000;
	fma.rn.f32 	%f45, %f42, 0f37CBAC00, 0fBAB607ED;
	selp.f32 	%f46, 0fB94D4153, %f45, %p16;
	selp.f32 	%f47, 0f3C0885E4, 0f3D2AAABB, %p16;
	fma.rn.f32 	%f48, %f46, %f42, %f47;
	selp.f32 	%f49, 0fBE2AAAA8, 0fBEFFFFFF, %p16;
	fma.rn.f32 	%f50, %f48, %f42, %f49;
	fma.rn.f32 	%f51, %f50, %f44, %f43;
	and.b32  	%r76, %r74, 2;
	setp.eq.s32 	%p17, %r76, 0;
	mov.f32 	%f52, 0f00000000;
	sub.f32 	%f53, %f52, %f51;
	selp.f32 	%f54, %f51, %f53, %p17;
	sqrt.rn.f32 	%f55, %f3;
	fma.rn.f32 	%f56, %f9, %f54, %f55;
	cvta.to.global.u64 	%rd41, %rd18;
	add.s64 	%rd43, %rd41, %rd22;
	st.global.f32 	[%rd43], %f56;
$L__BB3_18:
	ret;

}


// ===== COMPILED SASS (sm_100) =====

	.target	sm_100

	.elftype	@"ET_EXEC"


//--------------------- .note.nv.tkinfo           --------------------------
	.section	.note.nv.tkinfo,"",@"SHT_NOTE"
	.sectionflags	@"SHF_NOTE_NV_TKINFO"
	.tkinfo
        /*0018*/ 	.word	0x00000002
        /*0030*/ 	.string	""
        /*0030*/ 	.string	"ptxas"
        /*0030*/ 	.string	"Cuda compilation tools, release 13.0, V13.0.88"
        /*0030*/ 	.string	"Build cuda_13.0.r13.0/compiler.36424714_0"
        /*0030*/ 	.string	"-arch sm_100 -m 64 "



//--------------------- .note.nv.cuinfo           --------------------------
	.section	.note.nv.cuinfo,"",@"SHT_NOTE"
	.sectionflags	@"SHF_NOTE_NV_CUINFO"
        /*0018*/ 	.short	0x0002
        /*001a*/ 	.short	0x0064
        /*001c*/ 	.short	0x0082
	.zero		2


//--------------------- .nv.info                  --------------------------
	.section	.nv.info,"",@"SHT_CUDA_INFO"
	.align	4


	//----- nvinfo : EIATTR_REGCOUNT
	.align		4
        /*0000*/ 	.byte	0x04, 0x2f
        /*0002*/ 	.short	(.L_2 - .L_1)
	.align		4
.L_1:
        /*0004*/ 	.word	index@(_Z18vectorAddGPU_NaivePfS_S_i)
        /*0008*/ 	.word	0x0000000c


	//----- nvinfo : EIATTR_FRAME_SIZE
	.align		4
.L_2:
        /*000c*/ 	.byte	0x04, 0x11
        /*000e*/ 	.short	(.L_4 - .L_3)
	.align		4
.L_3:
        /*0010*/ 	.word	index@(_Z18vectorAddGPU_NaivePfS_S_i)
        /*0014*/ 	.word	0x00000000


	//----- nvinfo : EIATTR_REGCOUNT
	.align		4
.L_4:
        /*0018*/ 	.byte	0x04, 0x2f
        /*001a*/ 	.short	(.L_6 - .L_5)
	.align		4
.L_5:
        /*001c*/ 	.word	index@(_Z22vectorAddGPU_CoalescedPfS_S_i)
        /*0020*/ 	.word	0x0000000c


	//----- nvinfo : EIATTR_FRAME_SIZE
	.align		4
.L_6:
        /*0024*/ 	.byte	0x04, 0x11
        /*0026*/ 	.short	(.L_8 - .L_7)
	.align		4
.L_7:
        /*0028*/ 	.word	index@(_Z22vectorAddGPU_CoalescedPfS_S_i)
        /*002c*/ 	.word	0x00000000


	//----- nvinfo : EIATTR_REGCOUNT
	.align		4
.L_8:
        /*0030*/ 	.byte	0x04, 0x2f
        /*0032*/ 	.short	(.L_10 - .L_9)
	.align		4
.L_9:
        /*0034*/ 	.word	index@(_Z30vectorAddGPU_MultiplePerThreadPfS_S_ii)
        /*0038*/ 	.word	0x0000001a


	//----- nvinfo : EIATTR_FRAME_SIZE
	.align		4
.L_10:
        /*003c*/ 	.byte	0x04, 0x11
        /*003e*/ 	.short	(.L_12 - .L_11)
	.align		4
.L_11:
        /*0040*/ 	.word	index@(_Z30vectorAddGPU_MultiplePerThreadPfS_S_ii)
        /*0044*/ 	.word	0x00000000


	//----- nvinfo : EIATTR_REGCOUNT
	.align		4
.L_12:
        /*0048*/ 	.byte	0x04, 0x2f
        /*004a*/ 	.short	(.L_14 - .L_13)
	.align		4
.L_13:
        /*004c*/ 	.word	index@(_Z20vectorAddGPU_ComplexPfS_S_i)
        /*0050*/ 	.word	0x00000019


	//----- nvinfo : EIATTR_FRAME_SIZE
	.align		4
.L_14:
        /*0054*/ 	.byte	0x04, 0x11
        /*0056*/ 	.short	(.L_16 - .L_15)
	.align		4
.L_15:
        /*0058*/ 	.word	index@($__internal_0_$__cuda_sm20_sqrt_rn_f32_slowpath)
        /*005c*/ 	.word	0x00000000


	//----- nvinfo : EIATTR_FRAME_SIZE
	.align		4
.L_16:
        /*0060*/ 	.byte	0x04, 0x11
        /*0062*/ 	.short	(.L_18 - .L_17)
	.align		4
.L_17:
        /*0064*/ 	.word	index@(_Z20vectorAddGPU_ComplexPfS_S_i)
        /*0068*/ 	.word	0x00000000


	//----- nvinfo : EIATTR_MIN_STACK_SIZE
	.align		4
.L_18:
        /*006c*/ 	.byte	0x04, 0x12
        /*006e*/ 	.short	(.L_20 - .L_19)
	.align		4
.L_19:
        /*0070*/ 	.word	index@(_Z20vectorAddGPU_ComplexPfS_S_i)
        /*0074*/ 	.word	0x00000000


	//----- nvinfo : EIATTR_MIN_STACK_SIZE
	.align		4
.L_20:
        /*0078*/ 	.byte	0x04, 0x12
        /*007a*/ 	.short	(.L_22 - .L_21)
	.align		4
.L_21:
        /*007c*/ 	.word	index@(_Z30vectorAddGPU_MultiplePerThreadPfS_S_ii)
        /*0080*/ 	.word	0x00000000


	//----- nvinfo : EIATTR_MIN_STACK_SIZE
	.align		4
.L_22:
        /*0084*/ 	.byte	0x04, 0x12
        /*0086*/ 	.short	(.L_24 - .L_23)
	.align		4
.L_23:
        /*0088*/ 	.word	index@(_Z22vectorAddGPU_CoalescedPfS_S_i)
        /*008c*/ 	.word	0x00000000


	//----- nvinfo : EIATTR_MIN_STACK_SIZE
	.align		4
.L_24:
        /*0090*/ 	.byte	0x04, 0x12
        /*0092*/ 	.short	(.L_26 - .L_25)
	.align		4
.L_25:
        /*0094*/ 	.word	index@(_Z18vectorAddGPU_NaivePfS_S_i)
        /*0098*/ 	.word	0x00000000
.L_26:


//--------------------- .nv.compat                --------------------------
	.section	.nv.compat,"",@"SHT_CUDA_COMPAT_INFO"
	.align	4
        /*0000*/ 	.byte	0x02, 0x09, 0x00, 0x00, 0x02, 0x02, 0x01, 0x00, 0x02, 0x05, 0x05, 0x00, 0x03, 0x07, 0x01, 0x01
        /*0010*/ 	.byte	0x02, 0x03, 0x00, 0x00, 0x02, 0x06, 0x01, 0x00, 0x04, 0x0b, 0x08, 0x00, 0x01, 0x00, 0x00, 0x00
        /*0020*/ 	.byte	0x00, 0x00, 0x00, 0x00


//--------------------- .nv.info._Z20vectorAddGPU_ComplexPfS_S_i --------------------------
	.section	.nv.info._Z20vectorAddGPU_ComplexPfS_S_i,"",@"SHT_CUDA_INFO"
	.sectionflags	@""
	.align	4


	//----- nvinfo : EIATTR_CUDA_API_VERSION
	.align		4
        /*0000*/ 	.byte	0x04, 0x37
        /*0002*/ 	.short	(.L_28 - .L_27)
.L_27:
        /*0004*/ 	.word	0x00000082


	//----- nvinfo : EIATTR_KPARAM_INFO
	.align		4
.L_28:
        /*0008*/ 	.byte	0x04, 0x17
        /*000a*/ 	.short	(.L_30 - .L_29)
.L_29:
        /*000c*/ 	.word	0x00000000
        /*0010*/ 	.short	0x0003
        /*0012*/ 	.short	0x0018
        /*0014*/ 	.byte	0x00, 0xf0, 0x11, 0x00


	//----- nvinfo : EIATTR_KPARAM_INFO
	.align		4
.L_30:
        /*0018*/ 	.byte	0x04, 0x17
        /*001a*/ 	.short	(.L_32 - .L_31)
.L_31:
        /*001c*/ 	.word	0x00000000
        /*0020*/ 	.short	0x0002
        /*0022*/ 	.short	0x0010
        /*0024*/ 	.byte	0x00, 0xf5, 0x21, 0x00


	//----- nvinfo : EIATTR_KPARAM_INFO
	.align		4
.L_32:
        /*0028*/ 	.byte	0x04, 0x17
        /*002a*/ 	.short	(.L_34 - .L_33)
.L_33:
        /*002c*/ 	.word	0x00000000
        /*0030*/ 	.short	0x0001
        /*0032*/ 	.short	0x0008
        /*0034*/ 	.byte	0x00, 0xf5, 0x21, 0x00


	//----- nvinfo : EIATTR_KPARAM_INFO
	.align		4
.L_34:
        /*0038*/ 	.byte	0x04, 0x17
        /*003a*/ 	.short	(.L_36 - .L_35)
.L_35:
        /*003c*/ 	.word	0x00000000
        /*0040*/ 	.short	0x0000
        /*0042*/ 	.short	0x0000
        /*0044*/ 	.byte	0x00, 0xf5, 0x21, 0x00


	//----- nvinfo : EIATTR_SPARSE_MMA_MASK
	.align		4
.L_36:
        /*0048*/ 	.byte	0x03, 0x50
        /*004a*/ 	.short	0x0000


	//----- nvinfo : EIATTR_MAXREG_COUNT
	.align		4
        /*004c*/ 	.byte	0x03, 0x1b
        /*004e*/ 	.short	0x00ff


	//----- nvinfo : EIATTR_MERCURY_ISA_VERSION
	.align		4
        /*0050*/ 	.byte	0x03, 0x5f
        /*0052*/ 	.short	0x0101


	//----- nvinfo : EIATTR_VRC_CTA_INIT_COUNT
	.align		4
        /*0054*/ 	.byte	0x02, 0x4a
	.zero		1
	.zero		1


	//----- nvinfo : EIATTR_EXIT_INSTR_OFFSETS
	.align		4
        /*0058*/ 	.byte	0x04, 0x1c
        /*005a*/ 	.short	(.L_38 - .L_37)


	//   ....[0]....
.L_37:
        /*005c*/ 	.word	0x00000070


	//   ....[1]....
        /*0060*/ 	.word	0x00001160


	//----- nvinfo : EIATTR_CRS_STACK_SIZE
	.align		4
.L_38:
        /*0064*/ 	.byte	0x04, 0x1e
        /*0066*/ 	.short	(.L_40 - .L_39)
.L_39:
        /*0068*/ 	.word	0x00000000


	//----- nvinfo : EIATTR_CBANK_PARAM_SIZE
	.align		4
.L_40:
        /*006c*/ 	.byte	0x03, 0x19
        /*006e*/ 	.short	0x001c


	//----- nvinfo : EIATTR_PARAM_CBANK
	.align		4
        /*0070*/ 	.byte	0x04, 0x0a
        /*0072*/ 	.short	(.L_42 - .L_41)
	.align		4
.L_41:
        /*0074*/ 	.word	index@(.nv.constant0._Z20vectorAddGPU_ComplexPfS_S_i)
        /*0078*/ 	.short	0x0380
        /*007a*/ 	.short	0x001c


	//----- nvinfo : EIATTR_SW_WAR
	.align		4
.L_42:
        /*007c*/ 	.byte	0x04, 0x36
        /*007e*/ 	.short	(.L_44 - .L_43)
.L_43:
        /*0080*/ 	.word	0x00000008
.L_44:


//--------------------- .nv.info._Z30vectorAddGPU_MultiplePerThreadPfS_S_ii --------------------------
	.section	.nv.info._Z30vectorAddGPU_MultiplePerThreadPfS_S_ii,"",@"SHT_CUDA_INFO"
	.sectionflags	@""
	.align	4


	//----- nvinfo : EIATTR_CUDA_API_VERSION
	.align		4
        /*0000*/ 	.byte	0x04, 0x37
        /*0002*/ 	.short	(.L_46 - .L_45)
.L_45:
        /*0004*/ 	.word	0x00000082


	//----- nvinfo : EIATTR_KPARAM_INFO
	.align		4
.L_46:
        /*0008*/ 	.byte	0x04, 0x17
        /*000a*/ 	.short	(.L_48 - .L_47)
.L_47:
        /*000c*/ 	.word	0x00000000
        /*0010*/ 	.short	0x0004
        /*0012*/ 	.short	0x001c
        /*0014*/ 	.byte	0x00, 0xf0, 0x11, 0x00


	//----- nvinfo : EIATTR_KPARAM_INFO
	.align		4
.L_48:
        /*0018*/ 	.byte	0x04, 0x17
        /*001a*/ 	.short	(.L_50 - .L_49)
.L_49:
        /*001c*/ 	.word	0x00000000
        /*0020*/ 	.short	0x0003
        /*0022*/ 	.short	0x0018
        /*0024*/ 	.byte	0x00, 0xf0, 0x11, 0x00


	//----- nvinfo : EIATTR_KPARAM_INFO
	.align		4
.L_50:
        /*0028*/ 	.byte	0x04, 0x17
        /*002a*/ 	.short	(.L_52 - .L_51)
.L_51:
        /*002c*/ 	.word	0x00000000
        /*0030*/ 	.short	0x0002
        /*0032*/ 	.short	0x0010
        /*0034*/ 	.byte	0x00, 0xf5, 0x21, 0x00


	//----- nvinfo : EIATTR_KPARAM_INFO
	.align		4
.L_52:
        /*0038*/ 	.byte	0x04, 0x17
        /*003a*/ 	.short	(.L_54 - .L_53)
.L_53:
        /*003c*/ 	.word	0x00000000
        /*0040*/ 	.short	0x0001
        /*0042*/ 	.short	0x0008
        /*0044*/ 	.byte	0x00, 0xf5, 0x21, 0x00


	//----- nvinfo : EIATTR_KPARAM_INFO
	.align		4
.L_54:
        /*0048*/ 	.byte	0x04, 0x17
        /*004a*/ 	.short	(.L_56 - .L_55)
.L_55:
        /*004c*/ 	.word	0x00000000
        /*0050*/ 	.short	0x0000
        /*0052*/ 	.short	0x0000
        /*0054*/ 	.byte	0x00, 0xf5, 0x21, 0x00


	//----- nvinfo : EIATTR_SPARSE_MMA_MASK
	.align		4
.L_56:
        /*0058*/ 	.byte	0x03, 0x50
        /*005a*/ 	.short	0x0000


	//----- nvinfo : EIATTR_MAXREG_COUNT
	.align		4
        /*005c*/ 	.byte	0x03, 0x1b
        /*005e*/ 	.short	0x00ff


	//----- nvinfo : EIATTR_MERCURY_ISA_VERSION
	.align		4
        /*0060*/ 	.byte	0x03, 0x5f
        /*0062*/ 	.short	0x0101


	//----- nvinfo : EIATTR_VRC_CTA_INIT_COUNT
	.align		4
        /*0064*/ 	.byte	0x02, 0x4a
	.zero		1
	.zero		1


	//----- nvinfo : EIATTR_EXIT_INSTR_OFFSETS
	.align		4
        /*0068*/ 	.byte	0x04, 0x1c
        /*006a*/ 	.short	(.L_58 - .L_57)


	//   ....[0]....
.L_57:
        /*006c*/ 	.word	0x00000090


	//   ....[1]....
        /*0070*/ 	.word	0x000003a0


	//   ....[2]....
        /*0074*/ 	.word	0x000005d0


	//----- nvinfo : EIATTR_CRS_STACK_SIZE
	.align		4
.L_58:
        /*0078*/ 	.byte	0x04, 0x1e
        /*007a*/ 	.short	(.L_60 - .L_59)
.L_59:
        /*007c*/ 	.word	0x00000000


	//----- nvinfo : EIATTR_CBANK_PARAM_SIZE
	.align		4
.L_60:
        /*0080*/ 	.byte	0x03, 0x19
        /*0082*/ 	.short	0x0020


	//----- nvinfo : EIATTR_PARAM_CBANK
	.align		4
        /*0084*/ 	.byte	0x04, 0x0a
        /*0086*/ 	.short	(.L_62 - .L_61)
	.align		4
.L_61:
        /*0088*/ 	.word	index@(.nv.constant0._Z30vectorAddGPU_MultiplePerThreadPfS_S_ii)
        /*008c*/ 	.short	0x0380
        /*008e*/ 	.short	0x0020


	//----- nvinfo : EIATTR_SW_WAR
	.align		4
.L_62:
        /*0090*/ 	.byte	0x04, 0x36
        /*0092*/ 	.short	(.L_64 - .L_63)
.L_63:
        /*0094*/ 	.word	0x00000008
.L_64:


//--------------------- .nv.info._Z22vectorAddGPU_CoalescedPfS_S_i --------------------------
	.section	.nv.info._Z22vectorAddGPU_CoalescedPfS_S_i,"",@"SHT_CUDA_INFO"
	.sectionflags	@""
	.align	4


	//----- nvinfo : EIATTR_CUDA_API_VERSION
	.align		4
        /*0000*/ 	.byte	0x04, 0x37
        /*0002*/ 	.short	(.L_66 - .L_65)
.L_65:
        /*0004*/ 	.word	0x00000082


	//----- nvinfo : EIATTR_KPARAM_INFO
	.align		4
.L_66:
        /*0008*/ 	.byte	0x04, 0x17
        /*000a*/ 	.short	(.L_68 - .L_67)
.L_67:
        /*000c*/ 	.word	0x00000000
        /*0010*/ 	.short	0x0003
        /*0012*/ 	.short	0x0018
        /*0014*/ 	.byte	0x00, 0xf0, 0x11, 0x00


	//----- nvinfo : EIATTR_KPARAM_INFO
	.align		4
.L_68:
        /*0018*/ 	.byte	0x04, 0x17
        /*001a*/ 	.short	(.L_70 - .L_69)
.L_69:
        /*001c*/ 	.word	0x00000000
        /*0020*/ 	.short	0x0002
        /*0022*/ 	.short	0x0010
        /*0024*/ 	.byte	0x00, 0xf5, 0x21, 0x00


	//----- nvinfo : EIATTR_KPARAM_INFO
	.align		4
.L_70:
        /*0028*/ 	.byte	0x04, 0x17
        /*002a*/ 	.short	(.L_72 - .L_71)
.L_71:
        /*002c*/ 	.word	0x00000000
        /*0030*/ 	.short	0x0001
        /*0032*/ 	.short	0x0008
        /*0034*/ 	.byte	0x00, 0xf5, 0x21, 0x00


	//----- nvinfo : EIATTR_KPARAM_INFO
	.align		4
.L_72:
        /*0038*/ 	.byte	0x04, 0x17
        /*003a*/ 	.short	(.L_74 - .L_73)
.L_73:
        /*003c*/ 	.word	0x00000000
        /*0040*/ 	.short	0x0000
        /*0042*/ 	.short	0x0000
        /*0044*/ 	.byte	0x00, 0xf5, 0x21, 0x00


	//----- nvinfo : EIATTR_SPARSE_MMA_MASK
	.align		4
.L_74:
        /*0048*/ 	.byte	0x03, 0x50
        /*004a*/ 	.short	0x0000


	//----- nvinfo : EIATTR_MAXREG_COUNT
	.align		4
        /*004c*/ 	.byte	0x03, 0x1b
        /*004e*/ 	.short	0x00ff


	//----- nvinfo : EIATTR_MERCURY_ISA_VERSION
	.align		4
        /*0050*/ 	.byte	0x03, 0x5f
        /*0052*/ 	.short	0x0101


	//----- nvinfo : EIATTR_VRC_CTA_INIT_COUNT
	.align		4
        /*0054*/ 	.byte	0x02, 0x4a
	.zero		1
	.zero		1


	//----- nvinfo : EIATTR_EXIT_INSTR_OFFSETS
	.align		4
        /*0058*/ 	.byte	0x04, 0x1c
        /*005a*/ 	.short	(.L_76 - .L_75)


	//   ....[0]....
.L_75:
        /*005c*/ 	.word	0x00000070


	//   ....[1]....
        /*0060*/ 	.word	0x00000130


	//----- nvinfo : EIATTR_CBANK_PARAM_SIZE
	.align		4
.L_76:
        /*0064*/ 	.byte	0x03, 0x19
        /*0066*/ 	.short	0x001c


	//----- nvinfo : EIATTR_PARAM_CBANK
	.align		4
        /*0068*/ 	.byte	0x04, 0x0a
        /*006a*/ 	.short	(.L_78 - .L_77)
	.align		4
.L_77:
        /*006c*/ 	.word	index@(.nv.constant0._Z22vectorAddGPU_CoalescedPfS_S_i)
        /*0070*/ 	.short	0x0380
        /*0072*/ 	.short	0x001c


	//----- nvinfo : EIATTR_SW_WAR
	.align		4
.L_78:
        /*0074*/ 	.byte	0x04, 0x36
        /*0076*/ 	.short	(.L_80 - .L_79)
.L_79:
        /*0078*/ 	.word	0x00000008
.L_80:


//--------------------- .nv.info._Z18vectorAddGPU_NaivePfS_S_i --------------------------
	.section	.nv.info._Z18vectorAddGPU_NaivePfS_S_i,"",@"SHT_CUDA_INFO"
	.sectionflags	@""
	.align	4


	//----- nvinfo : EIATTR_CUDA_API_VERSION
	.align		4
        /*0000*/ 	.byte	0x04, 0x37
        /*0002*/ 	.short	(.L_82 - .L_81)
.L_81:
        /*0004*/ 	.word	0x00000082


	//----- nvinfo : EIATTR_KPARAM_INFO
	.align		4
.L_82:
        /*0008*/ 	.byte	0x04, 0x17
        /*000a*/ 	.short	(.L_84 - .L_83)
.L_83:
        /*000c*/ 	.word	0x00000000
        /*0010*/ 	.short	0x0003
        /*0012*/ 	.short	0x0018
        /*0014*/ 	.byte	0x00, 0xf0, 0x11, 0x00


	//----- nvinfo : EIATTR_KPARAM_INFO
	.align		4
.L_84:
        /*0018*/ 	.byte	0x04, 0x17
        /*001a*/ 	.short	(.L_86 - .L_85)
.L_85:
        /*001c*/ 	.word	0x00000000
        /*0020*/ 	.short	0x0002
        /*0022*/ 	.short	0x0010
        /*0024*/ 	.byte	0x00, 0xf5, 0x21, 0x00


	//----- nvinfo : EIATTR_KPARAM_INFO
	.align		4
.L_86:
        /*0028*/ 	.byte	0x04, 0x17
        /*002a*/ 	.short	(.L_88 - .L_87)
.L_87:
        /*002c*/ 	.word	0x00000000
        /*0030*/ 	.short	0x0001
        /*0032*/ 	.short	0x0008
        /*0034*/ 	.byte	0x00, 0xf5, 0x21, 0x00


	//----- nvinfo : EIATTR_KPARAM_INFO
	.align		4
.L_88:
        /*0038*/ 	.byte	0x04, 0x17
        /*003a*/ 	.short	(.L_90 - .L_89)
.L_89:
        /*003c*/ 	.word	0x00000000
        /*0040*/ 	.short	0x0000
        /*0042*/ 	.short	0x0000
        /*0044*/ 	.byte	0x00, 0xf5, 0x21, 0x00


	//----- nvinfo : EIATTR_SPARSE_MMA_MASK
	.align		4
.L_90:
        /*0048*/ 	.byte	0x03, 0x50
        /*004a*/ 	.short	0x0000


	//----- nvinfo : EIATTR_MAXREG_COUNT
	.align		4
        /*004c*/ 	.byte	0x03, 0x1b
        /*004e*/ 	.short	0x00ff


	//----- nvinfo : EIATTR_MERCURY_ISA_VERSION
	.align		4
        /*0050*/ 	.byte	0x03, 0x5f
        /*0052*/ 	.short	0x0101


	//----- nvinfo : EIATTR_VRC_CTA_INIT_COUNT
	.align		4
        /*0054*/ 	.byte	0x02, 0x4a
	.zero		1
	.zero		1


	//----- nvinfo : EIATTR_EXIT_INSTR_OFFSETS
	.align		4
        /*0058*/ 	.byte	0x04, 0x1c
        /*005a*/ 	.short	(.L_92 - .L_91)


	//   ....[0]....
.L_91:
        /*005c*/ 	.word	0x00000070


	//   ....[1]....
        /*0060*/ 	.word	0x00000130


	//----- nvinfo : EIATTR_CBANK_PARAM_SIZE
	.align		4
.L_92:
        /*0064*/ 	.byte	0x03, 0x19
        /*0066*/ 	.short	0x001c


	//----- nvinfo : EIATTR_PARAM_CBANK
	.align		4
        /*0068*/ 	.byte	0x04, 0x0a
        /*006a*/ 	.short	(.L_94 - .L_93)
	.align		4
.L_93:
        /*006c*/ 	.word	index@(.nv.constant0._Z18vectorAddGPU_NaivePfS_S_i)
        /*0070*/ 	.short	0x0380
        /*0072*/ 	.short	0x001c


	//----- nvinfo : EIATTR_SW_WAR
	.align		4
.L_94:
        /*0074*/ 	.byte	0x04, 0x36
        /*0076*/ 	.short	(.L_96 - .L_95)
.L_95:
        /*0078*/ 	.word	0x00000008
.L_96:


//--------------------- .nv.callgraph             --------------------------
	.section	.nv.callgraph,"",@"SHT_CUDA_CALLGRAPH"
	.align	4
	.sectionentsize	8
	.align		4
        /*0000*/ 	.word	0x00000000
	.align		4
        /*0004*/ 	.word	0xffffffff
	.align		4
        /*0008*/ 	.word	0x00000000
	.align		4
        /*000c*/ 	.word	0xfffffffe
	.align		4
        /*0010*/ 	.word	0x00000000
	.align		4
        /*0014*/ 	.word	0xfffffffd
	.align		4
        /*0018*/ 	.word	0x00000000
	.align		4
        /*001c*/ 	.word	0xfffffffc


//--------------------- .nv.constant4             --------------------------
	.section	.nv.constant4,"a",@progbits
	.align	8
	.align		8
.nv.constant4:
        /*0000*/ 	.dword	__cudart_i2opi_f


//--------------------- .text._Z20vectorAddGPU_ComplexPfS_S_i --------------------------
	.section	.text._Z20vectorAddGPU_ComplexPfS_S_i,"ax",@progbits
	.align	128
        .global         _Z20vectorAddGPU_ComplexPfS_S_i
        .type           _Z20vectorAddGPU_ComplexPfS_S_i,@function
        .size           _Z20vectorAddGPU_ComplexPfS_S_i,(.L_x_22 - _Z20vectorAddGPU_ComplexPfS_S_i)
        .other          _Z20vectorAddGPU_ComplexPfS_S_i,@"STO_CUDA_ENTRY STV_DEFAULT"
_Z20vectorAddGPU_ComplexPfS_S_i:
.text._Z20vectorAddGPU_ComplexPfS_S_i:
[----:B------:R-:W-:Y:S01]  /*0000*/  LDC R1, c[0x0][0x37c] ;  /* 0x0000df00ff017b82 */ /* 0x000fe20000000800 */
[----:B------:R-:W0:Y:S07]  /*0010*/  S2R R3, SR_TID.X ;  /* 0x0000000000037919 */ /* 0x000e2e0000002100 */
[----:B------:R-:W0:Y:S01]  /*0020*/  S2UR UR4, SR_CTAID.X ;  /* 0x00000000000479c3 */ /* 0x000e220000002500 */
[----:B------:R-:W1:Y:S07]  /*0030*/  LDCU UR5, c[0x0][0x398] ;  /* 0x00007300ff0577ac */ /* 0x000e6e0008000800 */
[----:B------:R-:W0:Y:S02]  /*0040*/  LDC R2, c[0x0][0x360] ;  /* 0x0000d800ff027b82 */ /* 0x000e240000000800 */
[----:B0-----:R-:W-:-:S05]  /*0050*/  IMAD R2, R2, UR4, R3 ;  /* 0x0000000402027c24 */ /* 0x001fca000f8e0203 */
[----:B-1----:R-:W-:-:S13]  /*0060*/  ISETP.GE.AND P0, PT, R2, UR5, PT ;  /* 0x0000000502007c0c */ /* 0x002fda000bf06270 */
[----:B------:R-:W-:Y:S05]  /*0070*/  @P0 EXIT ;  /* 0x000000000000094d */ /* 0x000fea0003800000 */
[----:B------:R-:W0:Y:S01]  /*0080*/  LDC.64 R6, c[0x0][0x380] ;  /* 0x0000e000ff067b82 */ /* 0x000e220000000a00 */
[----:B------:R-:W1:Y:S07]  /*0090*/  LDCU.64 UR6, c[0x0][0x358] ;  /* 0x00006b00ff0677ac */ /* 0x000e6e0008000a00 */
[----:B------:R-:W2:Y:S01]  /*00a0*/  LDC.64 R4, c[0x0][0x388] ;  /* 0x0000e200ff047b82 */ /* 0x000ea20000000a00 */
[----:B0-----:R-:W-:-:S06]  /*00b0*/  IMAD.WIDE R6, R2, 0x4, R6 ;  /* 0x0000000402067825 */ /* 0x001fcc00078e0206 */
[----:B-1----:R-:W3:Y:S01]  /*00c0*/  LDG.E R6, desc[UR6][R6.64] ;  /* 0x0000000606067981 */ /* 0x002ee2000c1e1900 */
[----:B--2---:R-:W-:-:S05]  /*00d0*/  IMAD.WIDE R4, R2, 0x4, R4 ;  /* 0x0000000402047825 */ /* 0x004fca00078e0204 */
[----:B------:R0:W5:Y:S01]  /*00e0*/  LDG.E R3, desc[UR6][R4.64] ;  /* 0x0000000604037981 */ /* 0x000162000c1e1900 */
[----:B------:R-:W-:Y:S01]  /*00f0*/  BSSY.RECONVERGENT B0, `(.L_x_0) ;  /* 0x0000068000007945 */ /* 0x000fe20003800200 */
[C---:B---3--:R-:W-:Y:S01]  /*0100*/  FMUL R0, R6.reuse, 0.63661974668502807617 ;  /* 0x3f22f98306007820 */ /* 0x048fe20000400000 */
[----:B------:R-:W-:-:S05]  /*0110*/  FSETP.GE.AND P0, PT, |R6|, 105615, PT ;  /* 0x47ce47800600780b */ /* 0x000fca0003f06200 */
[----:B------:R-:W1:Y:S02]  /*0120*/  F2I.NTZ R0, R0 ;  /* 0x0000000000007305 */ /* 0x000e640000203100 */
[----:B-1----:R-:W-:-:S05]  /*0130*/  I2FP.F32.S32 R9, R0 ;  /* 0x0000000000097245 */ /* 0x002fca0000201400 */
[----:B------:R-:W-:-:S04]  /*0140*/  FFMA R8, R9, -1.5707962512969970703, R6 ;  /* 0xbfc90fda09087823 */ /* 0x000fc80000000006 */
[----:B------:R-:W-:-:S04]  /*0150*/  FFMA R8, R9, -7.5497894158615963534e-08, R8 ;  /* 0xb3a2216809087823 */ /* 0x000fc80000000008 */
[----:B------:R-:W-:Y:S01]  /*0160*/  FFMA R10, R9, -5.3903029534742383927e-15, R8 ;  /* 0xa7c234c5090a7823 */ /* 0x000fe20000000008 */
[----:B0-----:R-:W-:Y:S06]  /*0170*/  @!P0 BRA `(.L_x_1) ;  /* 0x00000004007c8947 */ /* 0x001fec0003800000 */
[----:B------:R-:W-:-:S13]  /*0180*/  FSETP.NEU.AND P0, PT, |R6|, +INF , PT ;  /* 0x7f8000000600780b */ /* 0x000fda0003f0d200 */
[----:B------:R-:W-:Y:S01]  /*0190*/  @!P0 FMUL R10, RZ, R6 ;  /* 0x00000006ff0a8220 */ /* 0x000fe20000400000 */
[----:B------:R-:W-:Y:S01]  /*01a0*/  @!P0 IMAD.MOV.U32 R0, RZ, RZ, RZ ;  /* 0x000000ffff008224 */ /* 0x000fe200078e00ff */
[----:B------:R-:W-:Y:S06]  /*01b0*/  @!P0 BRA `(.L_x_1) ;  /* 0x00000004006c8947 */ /* 0x000fec0003800000 */
[----:B------:R-:W-:Y:S01]  /*01c0*/  IMAD.SHL.U32 R4, R6, 0x100, RZ ;  /* 0x0000010006047824 */ /* 0x000fe200078e00ff */
[----:B------:R-:W0:Y:S01]  /*01d0*/  LDCU.64 UR8, c[0x4][URZ] ;  /* 0x01000000ff0877ac */ /* 0x000e220008000a00 */
[----:B------:R-:W-:Y:S02]  /*01e0*/  IMAD.MOV.U32 R0, RZ, RZ, RZ ;  /* 0x000000ffff007224 */ /* 0x000fe400078e00ff */
[----:B------:R-:W-:Y:S01]  /*01f0*/  IMAD.MOV.U32 R17, RZ, RZ, RZ ;  /* 0x000000ffff117224 */ /* 0x000fe200078e00ff */
[----:B------:R-:W-:Y:S01]  /*0200*/  LOP3.LUT R5, R4, 0x80000000, RZ, 0xfc, !PT ;  /* 0x8000000004057812 */ /* 0x000fe200078efcff */
[----:B------:R-:W-:Y:S01]  /*0210*/  UMOV UR5, URZ ;  /* 0x000000ff00057c82 */ /* 0x000fe20008000000 */
[----:B------:R-:W-:-:S05]  /*0220*/  UMOV UR4, URZ ;  /* 0x000000ff00047c82 */ /* 0x000fca0008000000 */
.L_x_2:
[----:B0-----:R-:W-:Y:S01]  /*0230*/  MOV R10, UR8 ;  /* 0x00000008000a7c02 */ /* 0x001fe20008000f00 */
[----:B------:R-:W-:-:S05]  /*0240*/  IMAD.U32 R11, RZ, RZ, UR9 ;  /* 0x00000009ff0b7e24 */ /* 0x000fca000f8e00ff */
[----:B------:R-:W2:Y:S01]  /*0250*/  LDG.E.CONSTANT R8, desc[UR6][R10.64] ;  /* 0x000000060a087981 */ /* 0x000ea2000c1e9900 */
[----:B------:R-:W-:Y:S01]  /*0260*/  UIADD3 UR4, UPT, UPT, UR4, 0x1, URZ ;  /* 0x0000000104047890 */ /* 0x000fe2000fffe0ff */
[C---:B------:R-:W-:Y:S01]  /*0270*/  ISETP.EQ.AND P0, PT, R17.reuse, RZ, PT ;  /* 0x000000ff1100720c */ /* 0x040fe20003f02270 */
[----:B------:R-:W-:Y:S01]  /*0280*/  UIADD3 UR8, UP1, UPT, UR8, 0x4, URZ ;  /* 0x0000000408087890 */ /* 0x000fe2000ff3e0ff */
[C---:B------:R-:W-:Y:S01]  /*0290*/  ISETP.EQ.AND P1, PT, R17.reuse, 0x4, PT ;  /* 0x000000041100780c */ /* 0x040fe20003f22270 */
[----:B------:R-:W-:Y:S01]  /*02a0*/  UISETP.NE.AND UP0, UPT, UR4, 0x6, UPT ;  /* 0x000000060400788c */ /* 0x000fe2000bf05270 */
[C---:B------:R-:W-:Y:S01]  /*02b0*/  ISETP.EQ.AND P2, PT, R17.reuse, 0x8, PT ;  /* 0x000000081100780c */ /* 0x040fe20003f42270 */
[----:B------:R-:W-:Y:S01]  /*02c0*/  UIADD3.X UR9, UPT, UPT, URZ, UR9, URZ, UP1, !UPT ;  /* 0x00000009ff097290 */ /* 0x000fe20008ffe4ff */
[C---:B------:R-:W-:Y:S02]  /*02d0*/  ISETP.EQ.AND P3, PT, R17.reuse, 0xc, PT ;  /* 0x0000000c1100780c */ /* 0x040fe40003f62270 */
[----:B------:R-:W-:-:S02]  /*02e0*/  ISETP.EQ.AND P4, PT, R17, 0x10, PT ;  /* 0x000000101100780c */ /* 0x000fc40003f82270 */
[C---:B------:R-:W-:Y:S01]  /*02f0*/  ISETP.EQ.AND P5, PT, R17.reuse, 0x14, PT ;  /* 0x000000141100780c */ /* 0x040fe20003fa2270 */
[----:B------:R-:W-:Y:S02]  /*0300*/  VIADD R17, R17, 0x4 ;  /* 0x0000000411117836 */ /* 0x000fe40000000000 */
[----:B--2---:R-:W-:-:S03]  /*0310*/  IMAD.WIDE.U32 R8, R8, R5, RZ ;  /* 0x0000000508087225 */ /* 0x004fc600078e00ff */
[----:B------:R-:W-:-:S04]  /*0320*/  IADD3 R7, P6, PT, R8, R0, RZ ;  /* 0x0000000008077210 */ /* 0x000fc80007fde0ff */
[----:B------:R-:W-:Y:S01]  /*0330*/  IADD3.X R0, PT, PT, R9, UR5, RZ, P6, !PT ;  /* 0x0000000509007c10 */ /* 0x000fe2000b7fe4ff */
[--C-:B------:R-:W-:Y:S01]  /*0340*/  @P0 IMAD.MOV.U32 R4, RZ, RZ, R7.reuse ;  /* 0x000000ffff040224 */ /* 0x100fe200078e0007 */
[----:B------:R-:W-:Y:S01]  /*0350*/  @P3 MOV R15, R7 ;  /* 0x00000007000f3202 */ /* 0x000fe20000000f00 */
[--C-:B------:R-:W-:Y:S02]  /*0360*/  @P1 IMAD.MOV.U32 R13, RZ, RZ, R7.reuse ;  /* 0x000000ffff0d1224 */ /* 0x100fe400078e0007 */
[--C-:B------:R-:W-:Y:S02]  /*0370*/  @P2 IMAD.MOV.U32 R14, RZ, RZ, R7.reuse ;  /* 0x000000ffff0e2224 */ /* 0x100fe400078e0007 */
[--C-:B------:R-:W-:Y:S02]  /*0380*/  @P4 IMAD.MOV.U32 R16, RZ, RZ, R7.reuse ;  /* 0x000000ffff104224 */ /* 0x100fe400078e0007 */
[----:B------:R-:W-:Y:S01]  /*0390*/  @P5 IMAD.MOV.U32 R12, RZ, RZ, R7 ;  /* 0x000000ffff0c5224 */ /* 0x000fe200078e0007 */
[----:B------:R-:W-:Y:S06]  /*03a0*/  BRA.U UP0, `(.L_x_2) ;  /* 0xfffffffd00a07547 */ /* 0x000fec000b83ffff */
[----:B------:R-:W-:Y:S01]  /*03b0*/  SHF.R.U32.HI R5, RZ, 0x17, R6 ;  /* 0x00000017ff057819 */ /* 0x000fe20000011606 */
[----:B------:R-:W-:Y:S03]  /*03c0*/  BSSY.RECONVERGENT B1, `(.L_x_3) ;  /* 0x0000028000017945 */ /* 0x000fe60003800200 */
[C---:B------:R-:W-:Y:S02]  /*03d0*/  LOP3.LUT R7, R5.reuse, 0xe0, RZ, 0xc0, !PT ;  /* 0x000000e005077812 */ /* 0x040fe400078ec0ff */
[----:B------:R-:W-:-:S03]  /*03e0*/  LOP3.LUT P6, RZ, R5, 0x1f, RZ, 0xc0, !PT ;  /* 0x0000001f05ff7812 */ /* 0x000fc600078cc0ff */
[----:B------:R-:W-:-:S05]  /*03f0*/  VIADD R7, R7, 0xffffff80 ;  /* 0xffffff8007077836 */ /* 0x000fca0000000000 */
[----:B------:R-:W-:-:S04]  /*0400*/  SHF.R.U32.HI R7, RZ, 0x5, R7 ;  /* 0x00000005ff077819 */ /* 0x000fc80000011607 */
[----:B------:R-:W-:-:S04]  /*0410*/  LEA R10, -R7, RZ, 0x2 ;  /* 0x000000ff070a7211 */ /* 0x000fc800078e11ff */
[C---:B------:R-:W-:Y:S02]  /*0420*/  ISETP.EQ.AND P3, PT, R10.reuse, -0x18, PT ;  /* 0xffffffe80a00780c */ /* 0x040fe40003f62270 */
[C---:B------:R-:W-:Y:S02]  /*0430*/  ISETP.EQ.AND P4, PT, R10.reuse, -0x14, PT ;  /* 0xffffffec0a00780c */ /* 0x040fe40003f82270 */
[C---:B------:R-:W-:Y:S02]  /*0440*/  ISETP.EQ.AND P2, PT, R10.reuse, -0x10, PT ;  /* 0xfffffff00a00780c */ /* 0x040fe40003f42270 */
[C---:B------:R-:W-:Y:S02]  /*0450*/  ISETP.EQ.AND P1, PT, R10.reuse, -0xc, PT ;  /* 0xfffffff40a00780c */ /* 0x040fe40003f22270 */
[C---:B------:R-:W-:Y:S02]  /*0460*/  ISETP.EQ.AND P0, PT, R10.reuse, -0x8, PT ;  /* 0xfffffff80a00780c */ /* 0x040fe40003f02270 */
[----:B------:R-:W-:-:S03]  /*0470*/  ISETP.EQ.AND P5, PT, R10, RZ, PT ;  /* 0x000000ff0a00720c */ /* 0x000fc60003fa2270 */
[--C-:B------:R-:W-:Y:S01]  /*0480*/  @P3 IMAD.MOV.U32 R7, RZ, RZ, R4.reuse ;  /* 0x000000ffff073224 */ /* 0x100fe200078e0004 */
[C---:B------:R-:W-:Y:S01]  /*0490*/  ISETP.EQ.AND P3, PT, R10.reuse, -0x4, PT ;  /* 0xfffffffc0a00780c */ /* 0x040fe20003f62270 */
[----:B------:R-:W-:Y:S02]  /*04a0*/  @P4 IMAD.MOV.U32 R8, RZ, RZ, R4 ;  /* 0x000000ffff084224 */ /* 0x000fe400078e0004 */
[--C-:B------:R-:W-:Y:S01]  /*04b0*/  @P4 IMAD.MOV.U32 R7, RZ, RZ, R13.reuse ;  /* 0x000000ffff074224 */ /* 0x100fe200078e000d */
[----:B------:R-:W-:Y:S01]  /*04c0*/  ISETP.EQ.AND P4, PT, R10, 0x4, PT ;  /* 0x000000040a00780c */ /* 0x000fe20003f82270 */
[----:B------:R-:W-:Y:S01]  /*04d0*/  @P2 IMAD.MOV.U32 R8, RZ, RZ, R13 ;  /* 0x000000ffff082224 */ /* 0x000fe200078e000d */
[----:B------:R-:W-:Y:S01]  /*04e0*/  @P2 MOV R7, R14 ;  /* 0x0000000e00072202 */ /* 0x000fe20000000f00 */
[----:B------:R-:W-:Y:S02]  /*04f0*/  @P1 IMAD.MOV.U32 R8, RZ, RZ, R14 ;  /* 0x000000ffff081224 */ /* 0x000fe400078e000e */
[----:B------:R-:W-:-:S02]  /*0500*/  @P1 IMAD.MOV.U32 R7, RZ, RZ, R15 ;  /* 0x000000ffff071224 */ /* 0x000fc400078e000f */
[----:B------:R-:W-:Y:S02]  /*0510*/  @P0 IMAD.MOV.U32 R8, RZ, RZ, R15 ;  /* 0x000000ffff080224 */ /* 0x000fe400078e000f */
[----:B------:R-:W-:Y:S01]  /*0520*/  @P0 IMAD.MOV.U32 R7, RZ, RZ, R16 ;  /* 0x000000ffff070224 */ /* 0x000fe200078e0010 */
[----:B------:R-:W-:Y:S01]  /*0530*/  @P3 MOV R8, R16 ;  /* 0x0000001000083202 */ /* 0x000fe20000000f00 */
[--C-:B------:R-:W-:Y:S02]  /*0540*/  @P3 IMAD.MOV.U32 R7, RZ, RZ, R12.reuse ;  /* 0x000000ffff073224 */ /* 0x100fe400078e000c */
[----:B------:R-:W-:Y:S01]  /*0550*/  @P5 IMAD.MOV.U32 R8, RZ, RZ, R12 ;  /* 0x000000ffff085224 */ /* 0x000fe200078e000c */
[----:B------:R-:W-:Y:S01]  /*0560*/  @P4 MOV R8, R0 ;  /* 0x0000000000084202 */ /* 0x000fe20000000f00 */
[----:B------:R-:W-:Y:S01]  /*0570*/  @P5 IMAD.MOV.U32 R7, RZ, RZ, R0 ;  /* 0x000000ffff075224 */ /* 0x000fe200078e0000 */
[----:B------:R-:W-:Y:S06]  /*0580*/  @!P6 BRA `(.L_x_4) ;  /* 0x00000000002ce947 */ /* 0x000fec0003800000 */
[----:B------:R-:W-:Y:S01]  /*0590*/  @P2 IMAD.MOV.U32 R9, RZ, RZ, R4 ;  /* 0x000000ffff092224 */ /* 0x000fe200078e0004 */
[----:B------:R-:W-:Y:S01]  /*05a0*/  LOP3.LUT R5, R5, 0x1f, RZ, 0xc0, !PT ;  /* 0x0000001f05057812 */ /* 0x000fe200078ec0ff */
[----:B------:R-:W-:Y:S02]  /*05b0*/  @P1 IMAD.MOV.U32 R9, RZ, RZ, R13 ;  /* 0x000000ffff091224 */ /* 0x000fe400078e000d */
[----:B------:R-:W-:Y:S01]  /*05c0*/  @P0 IMAD.MOV.U32 R9, RZ, RZ, R14 ;  /* 0x000000ffff090224 */ /* 0x000fe200078e000e */
[----:B------:R-:W-:Y:S02]  /*05d0*/  ISETP.EQ.AND P0, PT, R10, 0x8, PT ;  /* 0x000000080a00780c */ /* 0x000fe40003f02270 */
[----:B------:R-:W-:Y:S01]  /*05e0*/  @P3 MOV R9, R15 ;  /* 0x0000000f00093202 */ /* 0x000fe20000000f00 */
[----:B------:R-:W-:Y:S01]  /*05f0*/  @P5 IMAD.MOV.U32 R9, RZ, RZ, R16 ;  /* 0x000000ffff095224 */ /* 0x000fe200078e0010 */
[----:B------:R-:W-:Y:S01]  /*0600*/  SHF.L.W.U32.HI R7, R8, R5, R7 ;  /* 0x0000000508077219 */ /* 0x000fe20000010e07 */
[----:B------:R-:W-:-:S08]  /*0610*/  @P4 IMAD.MOV.U32 R9, RZ, RZ, R12 ;  /* 0x000000ffff094224 */ /* 0x000fd000078e000c */
[----:B------:R-:W-:-:S05]  /*0620*/  @P0 IMAD.MOV.U32 R9, RZ, RZ, R0 ;  /* 0x000000ffff090224 */ /* 0x000fca00078e0000 */
[----:B------:R-:W-:-:S07]  /*0630*/  SHF.L.W.U32.HI R8, R9, R5, R8 ;  /* 0x0000000509087219 */ /* 0x000fce0000010e08 */
.L_x_4:
[----:B------:R-:W-:Y:S05]  /*0640*/  BSYNC.RECONVERGENT B1 ;  /* 0x0000000000017941 */ /* 0x000fea0003800200 */
.L_x_3:
[C---:B------:R-:W-:Y:S01]  /*0650*/  SHF.L.W.U32.HI R5, R8.reuse, 0x2, R7 ;  /* 0x0000000208057819 */ /* 0x040fe20000010e07 */
[----:B------:R-:W-:Y:S01]  /*0660*/  UMOV UR4, 0x54442d19 ;  /* 0x54442d1900047882 */ /* 0x000fe20000000000 */
[----:B------:R-:W-:Y:S01]  /*0670*/  SHF.L.U32 R8, R8, 0x2, RZ ;  /* 0x0000000208087819 */ /* 0x000fe200000006ff */
[----:B------:R-:W-:Y:S01]  /*0680*/  UMOV UR5, 0x3bf921fb ;  /* 0x3bf921fb00057882 */ /* 0x000fe20000000000 */
[----:B------:R-:W-:Y:S02]  /*0690*/  SHF.R.S32.HI R0, RZ, 0x1f, R5 ;  /* 0x0000001fff007819 */ /* 0x000fe40000011405 */
[----:B------:R-:W-:Y:S02]  /*06a0*/  ISETP.GE.AND P0, PT, R6, RZ, PT ;  /* 0x000000ff0600720c */ /* 0x000fe40003f06270 */
[C---:B------:R-:W-:Y:S02]  /*06b0*/  LOP3.LUT R10, R0.reuse, R8, RZ, 0x3c, !PT ;  /* 0x00000008000a7212 */ /* 0x040fe400078e3cff */
[----:B------:R-:W-:-:S02]  /*06c0*/  LOP3.LUT R11, R0, R5, RZ, 0x3c, !PT ;  /* 0x00000005000b7212 */ /* 0x000fc400078e3cff */
[----:B------:R-:W-:Y:S02]  /*06d0*/  SHF.R.U32.HI R0, RZ, 0x1e, R7 ;  /* 0x0000001eff007819 */ /* 0x000fe40000011607 */
[----:B------:R-:W0:Y:S01]  /*06e0*/  I2F.F64.S64 R8, R10 ;  /* 0x0000000a00087312 */ /* 0x000e220000301c00 */
[C---:B------:R-:W-:Y:S02]  /*06f0*/  LOP3.LUT R7, R5.reuse, R6, RZ, 0x3c, !PT ;  /* 0x0000000605077212 */ /* 0x040fe400078e3cff */
[----:B------:R-:W-:Y:S02]  /*0700*/  LEA.HI R0, R5, R0, RZ, 0x1 ;  /* 0x0000000005007211 */ /* 0x000fe400078f08ff */
[----:B------:R-:W-:-:S03]  /*0710*/  ISETP.GE.AND P1, PT, R7, RZ, PT ;  /* 0x000000ff0700720c */ /* 0x000fc60003f26270 */
[----:B------:R-:W-:-:S04]  /*0720*/  IMAD.MOV R5, RZ, RZ, -R0 ;  /* 0x000000ffff057224 */ /* 0x000fc800078e0a00 */
[----:B------:R-:W-:Y:S01]  /*0730*/  @!P0 IMAD.MOV.U32 R0, RZ, RZ, R5 ;  /* 0x000000ffff008224 */ /* 0x000fe200078e0005 */
[----:B0-----:R-:W-:-:S10]  /*0740*/  DMUL R8, R8, UR4 ;  /* 0x0000000408087c28 */ /* 0x001fd40008000000 */
[----:B------:R-:W0:Y:S02]  /*0750*/  F2F.F32.F64 R8, R8 ;  /* 0x0000000800087310 */ /* 0x000e240000301000 */
[----:B0-----:R-:W-:-:S07]  /*0760*/  FSEL R10, -R8, R8, !P1 ;  /* 0x00000008080a7208 */ /* 0x001fce0004800100 */
.L_x_1:
[----:B------:R-:W-:Y:S05]  /*0770*/  BSYNC.RECONVERGENT B0 ;  /* 0x0000000000007941 */ /* 0x000fea0003800200 */
.L_x_0:
[----:B-----5:R-:W-:Y:S01]  /*0780*/  FMUL R8, R3, 0.63661974668502807617 ;  /* 0x3f22f98303087820 */ /* 0x020fe20000400000 */
[----:B------:R-:W-:Y:S02]  /*0790*/  IMAD.MOV.U32 R7, RZ, RZ, 0x37cbac00 ;  /* 0x37cbac00ff077424 */ /* 0x000fe400078e00ff */
[----:B------:R-:W-:Y:S01]  /*07a0*/  FMUL R5, R10, R10 ;  /* 0x0000000a0a057220 */ /* 0x000fe20000400000 */
[C---:B------:R-:W-:Y:S01]  /*07b0*/  LOP3.LUT R11, R0.reuse, 0x1, RZ, 0xc0, !PT ;  /* 0x00000001000b7812 */ /* 0x040fe200078ec0ff */
[----:B------:R-:W-:Y:S01]  /*07c0*/  BSSY.RECONVERGENT B0, `(.L_x_5) ;  /* 0x0000077000007945 */ /* 0x000fe20003800200 */
[----:B------:R-:W-:Y:S01]  /*07d0*/  MOV R20, 0x3d2aaabb ;  /* 0x3d2aaabb00147802 */ /* 0x000fe20000000f00 */
[----:B------:R-:W0:Y:S01]  /*07e0*/  F2I.NTZ R8, R8 ;  /* 0x0000000800087305 */ /* 0x000e220000203100 */
[----:B------:R-:W-:Y:S01]  /*07f0*/  FFMA R9, R5, R7, -0.0013887860113754868507 ;  /* 0xbab607ed05097423 */ /* 0x000fe20000000007 */
[----:B------:R-:W-:Y:S01]  /*0800*/  ISETP.NE.U32.AND P0, PT, R11, 0x1, PT ;  /* 0x000000010b00780c */ /* 0x000fe20003f05070 */
[----:B------:R-:W-:Y:S01]  /*0810*/  FMUL R11, R3, R3 ;  /* 0x00000003030b7220 */ /* 0x000fe20000400000 */
[----:B------:R-:W-:-:S02]  /*0820*/  LOP3.LUT P1, RZ, R0, 0x2, RZ, 0xc0, !PT ;  /* 0x0000000200ff7812 */ /* 0x000fc4000782c0ff */
[----:B------:R-:W-:Y:S01]  /*0830*/  FSEL R18, R9, -0.00019574658654164522886, !P0 ;  /* 0xb94d415309127808 */ /* 0x000fe20004000000 */
[----:B------:R-:W-:Y:S01]  /*0840*/  IMAD.MOV.U32 R9, RZ, RZ, 0x3effffff ;  /* 0x3effffffff097424 */ /* 0x000fe200078e00ff */
[----:B------:R-:W-:Y:S01]  /*0850*/  FSEL R20, R20, 0.0083327032625675201416, !P0 ;  /* 0x3c0885e414147808 */ /* 0x000fe20004000000 */
[----:B------:R-:W-:Y:S01]  /*0860*/  FFMA R6, R6, R6, R11 ;  /* 0x0000000606067223 */ /* 0x000fe2000000000b */
[----:B------:R-:W-:-:S03]  /*0870*/  FSEL R0, R10, 1, P0 ;  /* 0x3f8000000a007808 */ /* 0x000fc60000000000 */
[----:B------:R-:W-:Y:S01]  /*0880*/  FFMA R18, R5, R18, R20 ;  /* 0x0000001205127223 */ /* 0x000fe20000000014 */
[----:B------:R-:W-:Y:S02]  /*0890*/  FSEL R20, -R9, -0.16666662693023681641, !P0 ;  /* 0xbe2aaaa809147808 */ /* 0x000fe40004000100 */
[----:B------:R-:W-:Y:S02]  /*08a0*/  FSETP.GE.AND P0, PT, |R3|, 105615, PT ;  /* 0x47ce47800300780b */ /* 0x000fe40003f06200 */
[----:B0-----:R-:W-:Y:S01]  /*08b0*/  I2FP.F32.S32 R22, R8 ;  /* 0x0000000800167245 */ /* 0x001fe20000201400 */
[C---:B------:R-:W-:Y:S01]  /*08c0*/  FFMA R18, R5.reuse, R18, R20 ;  /* 0x0000001205127223 */ /* 0x040fe20000000014 */
[----:B------:R-:W-:-:S03]  /*08d0*/  FFMA R5, R5, R0, RZ ;  /* 0x0000000005057223 */ /* 0x000fc600000000ff */
[----:B------:R-:W-:Y:S01]  /*08e0*/  FFMA R9, R22, -1.5707962512969970703, R3 ;  /* 0xbfc90fda16097823 */ /* 0x000fe20000000003 */
[----:B------:R-:W-:-:S03]  /*08f0*/  FFMA R5, R5, R18, R0 ;  /* 0x0000001205057223 */ /* 0x000fc60000000000 */
[----:B------:R-:W-:Y:S01]  /*0900*/  FFMA R9, R22, -7.5497894158615963534e-08, R9 ;  /* 0xb3a2216816097823 */ /* 0x000fe20000000009 */
[----:B------:R-:W-:-:S03]  /*0910*/  @P1 FADD R5, RZ, -R5 ;  /* 0x80000005ff051221 */ /* 0x000fc60000000000 */
[----:B------:R-:W-:Y:S01]  /*0920*/  FFMA R0, R22, -5.3903029534742383927e-15, R9 ;  /* 0xa7c234c516007823 */ /* 0x000fe20000000009 */
[----:B------:R-:W-:Y:S06]  /*0930*/  @!P0 BRA `(.L_x_6) ;  /* 0x00000004007c8947 */ /* 0x000fec0003800000 */
[----:B------:R-:W-:-:S13]  /*0940*/  FSETP.NEU.AND P0, PT, |R3|, +INF , PT ;  /* 0x7f8000000300780b */ /* 0x000fda0003f0d200 */
[----:B------:R-:W-:Y:S01]  /*0950*/  @!P0 FMUL R0, RZ, R3 ;  /* 0x00000003ff008220 */ /* 0x000fe20000400000 */
[----:B------:R-:W-:Y:S01]  /*0960*/  @!P0 IMAD.MOV.U32 R8, RZ, RZ, RZ ;  /* 0x000000ffff088224 */ /* 0x000fe200078e00ff */
[----:B------:R-:W-:Y:S06]  /*0970*/  @!P0 BRA `(.L_x_6) ;  /* 0x00000004006c8947 */ /* 0x000fec0003800000 */
[----:B------:R-:W-:Y:S02]  /*0980*/  IMAD.SHL.U32 R8, R3, 0x100, RZ ;  /* 0x0000010003087824 */ /* 0x000fe400078e00ff */
[----:B------:R-:W-:Y:S02]  /*0990*/  HFMA2 R0, -RZ, RZ, 0, 0 ;  /* 0x00000000ff007431 */ /* 0x000fe400000001ff */
[----:B------:R-:W-:Y:S01]  /*09a0*/  IMAD.MOV.U32 R18, RZ, RZ, RZ ;  /* 0x000000ffff127224 */ /* 0x000fe200078e00ff */
[----:B------:R-:W0:Y:S01]  /*09b0*/  LDCU.64 UR8, c[0x4][URZ] ;  /* 0x01000000ff0877ac */ /* 0x000e220008000a00 */
[----:B------:R-:W-:Y:S01]  /*09c0*/  LOP3.LUT R17, R8, 0x80000000, RZ, 0xfc, !PT ;  /* 0x8000000008117812 */ /* 0x000fe200078efcff */
[----:B------:R-:W-:Y:S01]  /*09d0*/  UMOV UR5, URZ ;  /* 0x000000ff00057c82 */ /* 0x000fe20008000000 */
[----:B------:R-:W-:-:S05]  /*09e0*/  UMOV UR4, URZ ;  /* 0x000000ff00047c82 */ /* 0x000fca0008000000 */
.L_x_7:
[----:B0-----:R-:W-:Y:S02]  /*09f0*/  IMAD.U32 R10, RZ, RZ, UR8 ;  /* 0x00000008ff0a7e24 */ /* 0x001fe4000f8e00ff */
        /* <DEDUP_REMOVED lines=17> */
[-C--:B------:R-:W-:Y:S01]  /*0b10*/  @P0 MOV R4, R8.reuse ;  /* 0x0000000800040202 */ /* 0x080fe20000000f00 */
[--C-:B------:R-:W-:Y:S01]  /*0b20*/  @P2 IMAD.MOV.U32 R14, RZ, RZ, R8.reuse ;  /* 0x000000ffff0e2224 */ /* 0x100fe200078e0008 */
[----:B------:R-:W-:Y:S01]  /*0b30*/  @P4 MOV R16, R8 ;  /* 0x0000000800104202 */ /* 0x000fe20000000f00 */
        /* <DEDUP_REMOVED lines=19> */
[----:B------:R-:W-:Y:S01]  /*0c70*/  @P4 IMAD.MOV.U32 R9, RZ, RZ, R13 ;  /* 0x000000ffff094224 */ /* 0x000fe200078e000d */
[----:B------:R-:W-:Y:S01]  /*0c80*/  ISETP.EQ.AND P4, PT, R11, 0x4, PT ;  /* 0x000000040b00780c */ /* 0x000fe20003f82270 */
[----:B------:R-:W-:Y:S01]  /*0c90*/  @P2 IMAD.MOV.U32 R9, RZ, RZ, R14 ;  /* 0x000000ffff092224 */ /* 0x000fe200078e000e */
[----:B------:R-:W-:Y:S01]  /*0ca0*/  @P2 MOV R10, R13 ;  /* 0x0000000d000a2202 */ /* 0x000fe20000000f00 */
[----:B------:R-:W-:Y:S02]  /*0cb0*/  @P1 IMAD.MOV.U32 R9, RZ, RZ, R15 ;  /* 0x000000ffff091224 */ /* 0x000fe400078e000f */
[----:B------:R-:W-:-:S02]  /*0cc0*/  @P0 IMAD.MOV.U32 R9, RZ, RZ, R16 ;  /* 0x000000ffff090224 */ /* 0x000fc400078e0010 */
[----:B------:R-:W-:Y:S01]  /*0cd0*/  @P1 IMAD.MOV.U32 R10, RZ, RZ, R14 ;  /* 0x000000ffff0a1224 */ /* 0x000fe200078e000e */
[----:B------:R-:W-:Y:S01]  /*0ce0*/  @P0 MOV R10, R15 ;  /* 0x0000000f000a0202 */ /* 0x000fe20000000f00 */
[----:B------:R-:W-:Y:S02]  /*0cf0*/  @P3 IMAD.MOV.U32 R9, RZ, RZ, R12 ;  /* 0x000000ffff093224 */ /* 0x000fe400078e000c */
[----:B------:R-:W-:Y:S02]  /*0d00*/  @P5 IMAD.MOV.U32 R9, RZ, RZ, R0 ;  /* 0x000000ffff095224 */ /* 0x000fe400078e0000 */
[----:B------:R-:W-:Y:S01]  /*0d10*/  @P3 IMAD.MOV.U32 R10, RZ, RZ, R16 ;  /* 0x000000ffff0a3224 */ /* 0x000fe200078e0010 */
[----:B------:R-:W-:Y:S01]  /*0d20*/  @P5 MOV R10, R12 ;  /* 0x0000000c000a5202 */ /* 0x000fe20000000f00 */
[----:B------:R-:W-:Y:S02]  /*0d30*/  @P4 IMAD.MOV.U32 R10, RZ, RZ, R0 ;  /* 0x000000ffff0a4224 */ /* 0x000fe400078e0000 */
[----:B------:R-:W-:Y:S01]  /*0d40*/  IMAD.MOV.U32 R17, RZ, RZ, R9 ;  /* 0x000000ffff117224 */ /* 0x000fe200078e0009 */
[----:B------:R-:W-:Y:S06]  /*0d50*/  @!P6 BRA `(.L_x_9) ;  /* 0x000000000028e947 */ /* 0x000fec0003800000 */
[----:B------:R-:W-:Y:S01]  /*0d60*/  @P1 MOV R4, R13 ;  /* 0x0000000d00041202 */ /* 0x000fe20000000f00 */
[----:B------:R-:W-:Y:S01]  /*0d70*/  @P0 IMAD.MOV.U32 R4, RZ, RZ, R14 ;  /* 0x000000ffff040224 */ /* 0x000fe200078e000e */
[----:B------:R-:W-:Y:S01]  /*0d80*/  ISETP.EQ.AND P0, PT, R11, 0x8, PT ;  /* 0x000000080b00780c */ /* 0x000fe20003f02270 */
[----:B------:R-:W-:Y:S01]  /*0d90*/  @P3 IMAD.MOV.U32 R4, RZ, RZ, R15 ;  /* 0x000000ffff043224 */ /* 0x000fe200078e000f */
[----:B------:R-:W-:Y:S01]  /*0da0*/  LOP3.LUT R8, R8, 0x1f, RZ, 0xc0, !PT ;  /* 0x0000001f08087812 */ /* 0x000fe200078ec0ff */
[----:B------:R-:W-:Y:S01]  /*0db0*/  @P5 IMAD.MOV.U32 R4, RZ, RZ, R16 ;  /* 0x000000ffff045224 */ /* 0x000fe200078e0010 */
[----:B------:R-:W-:Y:S02]  /*0dc0*/  @P4 MOV R4, R12 ;  /* 0x0000000c00044202 */ /* 0x000fe40000000f00 */
[----:B------:R-:W-:-:S07]  /*0dd0*/  SHF.L.W.U32.HI R17, R10, R8, R17 ;  /* 0x000000080a117219 */ /* 0x000fce0000010e11 */
[----:B------:R-:W-:-:S05]  /*0de0*/  @P0 IMAD.MOV.U32 R4, RZ, RZ, R0 ;  /* 0x000000ffff040224 */ /* 0x000fca00078e0000 */
[----:B------:R-:W-:-:S07]  /*0df0*/  SHF.L.W.U32.HI R10, R4, R8, R10 ;  /* 0x00000008040a7219 */ /* 0x000fce0000010e0a */
.L_x_9:
[----:B------:R-:W-:Y:S05]  /*0e00*/  BSYNC.RECONVERGENT B1 ;  /* 0x0000000000017941 */ /* 0x000fea0003800200 */
.L_x_8:
[C---:B------:R-:W-:Y:S01]  /*0e10*/  SHF.L.W.U32.HI R0, R10.reuse, 0x2, R17 ;  /* 0x000000020a007819 */ /* 0x040fe20000010e11 */
[----:B------:R-:W-:Y:S01]  /*0e20*/  IMAD.SHL.U32 R10, R10, 0x4, RZ ;  /* 0x000000040a0a7824 */ /* 0x000fe200078e00ff */
[----:B------:R-:W-:Y:S01]  /*0e30*/  UMOV UR4, 0x54442d19 ;  /* 0x54442d1900047882 */ /* 0x000fe20000000000 */
[----:B------:R-:W-:Y:S01]  /*0e40*/  UMOV UR5, 0x3bf921fb ;  /* 0x3bf921fb00057882 */ /* 0x000fe20000000000 */
[----:B------:R-:W-:Y:S02]  /*0e50*/  SHF.R.S32.HI R9, RZ, 0x1f, R0 ;  /* 0x0000001fff097819 */ /* 0x000fe40000011400 */
[----:B------:R-:W-:Y:S02]  /*0e60*/  ISETP.GE.AND P0, PT, R3, RZ, PT ;  /* 0x000000ff0300720c */ /* 0x000fe40003f06270 */
[C---:B------:R-:W-:Y:S02]  /*0e70*/  LOP3.LUT R12, R9.reuse, R10, RZ, 0x3c, !PT ;  /* 0x0000000a090c7212 */ /* 0x040fe400078e3cff */
[----:B------:R-:W-:-:S02]  /*0e80*/  LOP3.LUT R13, R9, R0, RZ, 0x3c, !PT ;  /* 0x00000000090d7212 */ /* 0x000fc400078e3cff */
[----:B------:R-:W-:Y:S02]  /*0e90*/  LOP3.LUT R3, R0, R3, RZ, 0x3c, !PT ;  /* 0x0000000300037212 */ /* 0x000fe400078e3cff */
[----:B------:R-:W0:Y:S02]  /*0ea0*/  I2F.F64.S64 R8, R12 ;  /* 0x0000000c00087312 */ /* 0x000e240000301c00 */
[----:B------:R-:W-:Y:S01]  /*0eb0*/  ISETP.GE.AND P1, PT, R3, RZ, PT ;  /* 0x000000ff0300720c */ /* 0x000fe20003f26270 */
[----:B0-----:R-:W-:Y:S01]  /*0ec0*/  DMUL R10, R8, UR4 ;  /* 0x00000004080a7c28 */ /* 0x001fe20008000000 */
[----:B------:R-:W-:-:S04]  /*0ed0*/  SHF.R.U32.HI R8, RZ, 0x1e, R17 ;  /* 0x0000001eff087819 */ /* 0x000fc80000011611 */
[----:B------:R-:W-:-:S05]  /*0ee0*/  LEA.HI R8, R0, R8, RZ, 0x1 ;  /* 0x0000000800087211 */ /* 0x000fca00078f08ff */
[----:B------:R-:W0:Y:S01]  /*0ef0*/  F2F.F32.F64 R10, R10 ;  /* 0x0000000a000a7310 */ /* 0x000e220000301000 */
[----:B------:R-:W-:-:S05]  /*0f00*/  IMAD.MOV R0, RZ, RZ, -R8 ;  /* 0x000000ffff007224 */ /* 0x000fca00078e0a08 */
[----:B------:R-:W-:Y:S02]  /*0f10*/  @!P0 MOV R8, R0 ;  /* 0x0000000000088202 */ /* 0x000fe40000000f00 */
[----:B0-----:R-:W-:-:S07]  /*0f20*/  FSEL R0, -R10, R10, !P1 ;  /* 0x0000000a0a007208 */ /* 0x001fce0004800100 */
.L_x_6:
[----:B------:R-:W-:Y:S05]  /*0f30*/  BSYNC.RECONVERGENT B0 ;  /* 0x0000000000007941 */ /* 0x000fea0003800200 */
.L_x_5:
[----:B------:R-:W-:Y:S01]  /*0f40*/  LOP3.LUT R4, R8, 0x1, RZ, 0xc0, !PT ;  /* 0x0000000108047812 */ /* 0x000fe200078ec0ff */
[----:B------:R-:W-:Y:S01]  /*0f50*/  FMUL R3, R0, R0 ;  /* 0x0000000000037220 */ /* 0x000fe20000400000 */
[----:B------:R-:W-:Y:S01]  /*0f60*/  VIADD R8, R8, 0x1 ;  /* 0x0000000108087836 */ /* 0x000fe20000000000 */
[----:B------:R-:W-:Y:S01]  /*0f70*/  BSSY.RECONVERGENT B0, `(.L_x_10) ;  /* 0x000001a000007945 */ /* 0x000fe20003800200 */
[----:B------:R-:W-:Y:S01]  /*0f80*/  IMAD.MOV.U32 R9, RZ, RZ, 0x3e2aaaa8 ;  /* 0x3e2aaaa8ff097424 */ /* 0x000fe200078e00ff */
[----:B------:R-:W-:Y:S01]  /*0f90*/  ISETP.NE.U32.AND P0, PT, R4, 0x1, PT ;  /* 0x000000010400780c */ /* 0x000fe20003f05070 */
[----:B------:R-:W-:Y:S01]  /*0fa0*/  FFMA R7, R3, R7, -0.0013887860113754868507 ;  /* 0xbab607ed03077423 */ /* 0x000fe20000000007 */
[----:B------:R-:W-:Y:S01]  /*0fb0*/  IMAD.MOV.U32 R10, RZ, RZ, 0x3c0885e4 ;  /* 0x3c0885e4ff0a7424 */ /* 0x000fe200078e00ff */
[----:B------:R-:W-:Y:S02]  /*0fc0*/  LOP3.LUT P1, RZ, R8, 0x2, RZ, 0xc0, !PT ;  /* 0x0000000208ff7812 */ /* 0x000fe4000782c0ff */
[----:B------:R-:W-:-:S02]  /*0fd0*/  FSEL R8, -R9, -0.4999999701976776123, !P0 ;  /* 0xbeffffff09087808 */ /* 0x000fc40004000100 */
[----:B------:R-:W-:Y:S02]  /*0fe0*/  IADD3 R9, PT, PT, R6, -0xd000000, RZ ;  /* 0xf300000006097810 */ /* 0x000fe40007ffe0ff */
[----:B------:R-:W-:Y:S02]  /*0ff0*/  FSEL R4, R7, -0.00019574658654164522886, P0 ;  /* 0xb94d415307047808 */ /* 0x000fe40000000000 */
[----:B------:R-:W-:Y:S01]  /*1000*/  FSEL R10, R10, 0.041666727513074874878, !P0 ;  /* 0x3d2aaabb0a0a7808 */ /* 0x000fe20004000000 */
[----:B------:R0:W1:Y:S01]  /*1010*/  MUFU.RSQ R7, R6 ;  /* 0x0000000600077308 */ /* 0x0000620000001400 */
[----:B------:R-:W-:Y:S02]  /*1020*/  FSEL R0, R0, 1, !P0 ;  /* 0x3f80000000007808 */ /* 0x000fe40004000000 */
[----:B------:R-:W-:Y:S01]  /*1030*/  ISETP.GT.U32.AND P0, PT, R9, 0x727fffff, PT ;  /* 0x727fffff0900780c */ /* 0x000fe20003f04070 */
[----:B------:R-:W-:-:S04]  /*1040*/  FFMA R4, R3, R4, R10 ;  /* 0x0000000403047223 */ /* 0x000fc8000000000a */
[C---:B------:R-:W-:Y:S01]  /*1050*/  FFMA R4, R3.reuse, R4, R8 ;  /* 0x0000000403047223 */ /* 0x040fe20000000008 */
[----:B------:R-:W-:-:S04]  /*1060*/  FFMA R3, R3, R0, RZ ;  /* 0x0000000003037223 */ /* 0x000fc800000000ff */
[----:B------:R-:W-:-:S04]  /*1070*/  FFMA R4, R3, R4, R0 ;  /* 0x0000000403047223 */ /* 0x000fc80000000000 */
[----:B------:R-:W-:Y:S01]  /*1080*/  @P1 FADD R4, RZ, -R4 ;  /* 0x80000004ff041221 */ /* 0x000fe20000000000 */
[----:B01----:R-:W-:Y:S06]  /*1090*/  @!P0 BRA `(.L_x_11) ;  /* 0x00000000000c8947 */ /* 0x003fec0003800000 */
[----:B------:R-:W-:-:S07]  /*10a0*/  MOV R10, 0x10c0 ;  /* 0x000010c0000a7802 */ /* 0x000fce0000000f00 */
[----:B------:R-:W-:Y:S05]  /*10b0*/  CALL.REL.NOINC `($__internal_0_$__cuda_sm20_sqrt_rn_f32_slowpath) ;  /* 0x00000000002c7944 */ /* 0x000fea0003c00000 */
[----:B------:R-:W-:Y:S05]  /*10c0*/  BRA `(.L_x_12) ;  /* 0x0000000000107947 */ /* 0x000fea0003800000 */
.L_x_11:
[C---:B------:R-:W-:Y:S01]  /*10d0*/  FMUL.FTZ R3, R7.reuse, R6 ;  /* 0x0000000607037220 */ /* 0x040fe20000410000 */
[----:B------:R-:W-:-:S03]  /*10e0*/  FMUL.FTZ R7, R7, 0.5 ;  /* 0x3f00000007077820 */ /* 0x000fc60000410000 */
[----:B------:R-:W-:-:S04]  /*10f0*/  FFMA R0, -R3, R3, R6 ;  /* 0x0000000303007223 */ /* 0x000fc80000000106 */
[----:B------:R-:W-:-:S07]  /*1100*/  FFMA R0, R0, R7, R3 ;  /* 0x0000000700007223 */ /* 0x000fce0000000003 */
.L_x_12:
[----:B------:R-:W-:Y:S05]  /*1110*/  BSYNC.RECONVERGENT B0 ;  /* 0x0000000000007941 */ /* 0x000fea0003800200 */
.L_x_10:
[----:B------:R-:W0:Y:S01]  /*1120*/  LDC.64 R6, c[0x0][0x390] ;  /* 0x0000e400ff067b82 */ /* 0x000e220000000a00 */
[----:B------:R-:W-:Y:S01]  /*1130*/  FFMA R5, R5, R4, R0 ;  /* 0x0000000405057223 */ /* 0x000fe20000000000 */
[----:B0-----:R-:W-:-:S05]  /*1140*/  IMAD.WIDE R2, R2, 0x4, R6 ;  /* 0x0000000402027825 */ /* 0x001fca00078e0206 */
[----:B------:R-:W-:Y:S01]  /*1150*/  STG.E desc[UR6][R2.64], R5 ;  /* 0x0000000502007986 */ /* 0x000fe2000c101906 */
[----:B------:R-:W-:Y:S05]  /*1160*/  EXIT ;  /* 0x000000000000794d */ /* 0x000fea0003800000 */
        .weak           $__internal_0_$__cuda_sm20_sqrt_rn_f32_slowpath
        .type           $__internal_0_$__cuda_sm20_sqrt_rn_f32_slowpath,@function
        .size           $__internal_0_$__cuda_sm20_sqrt_rn_f32_slowpath,(.L_x_22 - $__internal_0_$__cuda_sm20_sqrt_rn_f32_slowpath)
$__internal_0_$__cuda_sm20_sqrt_rn_f32_slowpath:
[----:B------:R-:W-:-:S13]  /*1170*/  LOP3.LUT P0, RZ, R6, 0x7fffffff, RZ, 0xc0, !PT ;  /* 0x7fffffff06ff7812 */ /* 0x000fda000780c0ff */
[----:B------:R-:W-:Y:S05]  /*1180*/  @!P0 BRA `(.L_x_13) ;  /* 0x0000000000448947 */ /* 0x000fea0003800000 */
[----:B------:R-:W-:Y:S01]  /*1190*/  FSETP.GEU.FTZ.AND P0, PT, R6, RZ, PT ;  /* 0x000000ff0600720b */ /* 0x000fe20003f1e000 */
[----:B------:R-:W-:-:S12]  /*11a0*/  IMAD.MOV.U32 R0, RZ, RZ, R6 ;  /* 0x000000ffff007224 */ /* 0x000fd800078e0006 */
[----:B------:R-:W-:Y:S01]  /*11b0*/  @!P0 IMAD.MOV.U32 R6, RZ, RZ, 0x7fffffff ;  /* 0x7fffffffff068424 */ /* 0x000fe200078e00ff */
[----:B------:R-:W-:Y:S06]  /*11c0*/  @!P0 BRA `(.L_x_13) ;  /* 0x0000000000348947 */ /* 0x000fec0003800000 */
[----:B------:R-:W-:-:S13]  /*11d0*/  FSETP.GTU.FTZ.AND P0, PT, |R0|, +INF , PT ;  /* 0x7f8000000000780b */ /* 0x000fda0003f1c200 */
[----:B------:R-:W-:Y:S01]  /*11e0*/  @P0 FADD.FTZ R6, R0, 1 ;  /* 0x3f80000000060421 */ /* 0x000fe20000010000 */
[----:B------:R-:W-:Y:S06]  /*11f0*/  @P0 BRA `(.L_x_13) ;  /* 0x0000000000280947 */ /* 0x000fec0003800000 */
[----:B------:R-:W-:-:S13]  /*1200*/  FSETP.NEU.FTZ.AND P0, PT, |R0|, +INF , PT ;  /* 0x7f8000000000780b */ /* 0x000fda0003f1d200 */
[----:B------:R-:W-:-:S04]  /*1210*/  @P0 FFMA R3, R0, 1.84467440737095516160e+19, RZ ;  /* 0x5f80000000030823 */ /* 0x000fc800000000ff */
[----:B------:R-:W0:Y:S02]  /*1220*/  @P0 MUFU.RSQ R6, R3 ;  /* 0x0000000300060308 */ /* 0x000e240000001400 */
[----:B0-----:R-:W-:Y:S01]  /*1230*/  @P0 FMUL.FTZ R8, R3, R6 ;  /* 0x0000000603080220 */ /* 0x001fe20000410000 */
[----:B------:R-:W-:Y:S01]  /*1240*/  @P0 FMUL.FTZ R9, R6, 0.5 ;  /* 0x3f00000006090820 */ /* 0x000fe20000410000 */
[----:B------:R-:W-:Y:S02]  /*1250*/  @!P0 IMAD.MOV.U32 R6, RZ, RZ, R0 ;  /* 0x000000ffff068224 */ /* 0x000fe400078e0000 */
[----:B------:R-:W-:-:S04]  /*1260*/  @P0 FADD.FTZ R7, -R8, -RZ ;  /* 0x800000ff08070221 */ /* 0x000fc80000010100 */
[----:B------:R-:W-:-:S04]  /*1270*/  @P0 FFMA R7, R8, R7, R3 ;  /* 0x0000000708070223 */ /* 0x000fc80000000003 */
[----:B------:R-:W-:-:S04]  /*1280*/  @P0 FFMA R7, R7, R9, R8 ;  /* 0x0000000907070223 */ /* 0x000fc80000000008 */
[----:B------:R-:W-:-:S07]  /*1290*/  @P0 FMUL.FTZ R6, R7, 2.3283064365386962891e-10 ;  /* 0x2f80000007060820 */ /* 0x000fce0000410000 */
.L_x_13:
[----:B------:R-:W-:Y:S01]  /*12a0*/  MOV R0, R6 ;  /* 0x0000000600007202 */ /* 0x000fe20000000f00 */
[----:B------:R-:W-:Y:S02]  /*12b0*/  IMAD.MOV.U32 R6, RZ, RZ, R10 ;  /* 0x000000ffff067224 */ /* 0x000fe400078e000a */
[----:B------:R-:W-:-:S04]  /*12c0*/  IMAD.MOV.U32 R7, RZ, RZ, 0x0 ;  /* 0x00000000ff077424 */ /* 0x000fc800078e00ff */
[----:B------:R-:W-:Y:S05]  /*12d0*/  RET.REL.NODEC R6 `(_Z20vectorAddGPU_ComplexPfS_S_i) ;  /* 0xffffffec06487950 */ /* 0x000fea0003c3ffff */
.L_x_14:
[----:B------:R-:W-:-:S00]  /*12e0*/  BRA `(.L_x_14) ;  /* 0xfffffffc00fc7947 */ /* 0x000fc0000383ffff */
[----:B------:R-:W-:-:S00]  /*12f0*/  NOP ;  /* 0x0000000000007918 */ /* 0x000fc00000000000 */
        /* <DEDUP_REMOVED lines=8> */
.L_x_22:


//--------------------- .text._Z30vectorAddGPU_MultiplePerThreadPfS_S_ii --------------------------
	.section	.text._Z30vectorAddGPU_MultiplePerThreadPfS_S_ii,"ax",@progbits
	.align	128
        .global         _Z30vectorAddGPU_MultiplePerThreadPfS_S_ii
        .type           _Z30vectorAddGPU_MultiplePerThreadPfS_S_ii,@function
        .size           _Z30vectorAddGPU_MultiplePerThreadPfS_S_ii,(.L_x_24 - _Z30vectorAddGPU_MultiplePerThreadPfS_S_ii)
        .other          _Z30vectorAddGPU_MultiplePerThreadPfS_S_ii,@"STO_CUDA_ENTRY STV_DEFAULT"
_Z30vectorAddGPU_MultiplePerThreadPfS_S_ii:
.text._Z30vectorAddGPU_MultiplePerThreadPfS_S_ii:
[----:B------:R-:W-:Y:S01]  /*0000*/  LDC R1, c[0x0][0x37c] ;  /* 0x0000df00ff017b82 */ /* 0x000fe20000000800 */
[----:B------:R-:W0:Y:S07]  /*0010*/  S2R R3, SR_TID.X ;  /* 0x0000000000037919 */ /* 0x000e2e0000002100 */
[----:B------:R-:W0:Y:S01]  /*0020*/  S2UR UR4, SR_CTAID.X ;  /* 0x00000000000479c3 */ /* 0x000e220000002500 */
[----:B------:R-:W1:Y:S07]  /*0030*/  LDCU UR6, c[0x0][0x398] ;  /* 0x00007300ff0677ac */ /* 0x000e6e0008000800 */
[----:B------:R-:W0:Y:S01]  /*0040*/  LDC R0, c[0x0][0x360] ;  /* 0x0000d800ff007b82 */ /* 0x000e220000000800 */
[----:B------:R-:W2:Y:S01]  /*0050*/  LDCU UR5, c[0x0][0x370] ;  /* 0x00006e00ff0577ac */ /* 0x000ea20008000800 */
[----:B0-----:R-:W-:-:S02]  /*0060*/  IMAD R3, R0, UR4, R3 ;  /* 0x0000000400037c24 */ /* 0x001fc4000f8e0203 */
[----:B--2---:R-:W-:-:S03]  /*0070*/  IMAD R0, R0, UR5, RZ ;  /* 0x0000000500007c24 */ /* 0x004fc6000f8e02ff */
[----:B-1----:R-:W-:-:S13]  /*0080*/  ISETP.GE.AND P0, PT, R3, UR6, PT ;  /* 0x0000000603007c0c */ /* 0x002fda000bf06270 */
[----:B------:R-:W-:Y:S05]  /*0090*/  @P0 EXIT ;  /* 0x000000000000094d */ /* 0x000fea0003800000 */
[----:B------:R-:W0:Y:S01]  /*00a0*/  I2F.U32.RP R8, R0 ;  /* 0x0000000000087306 */ /* 0x000e220000209000 */
[----:B------:R-:W-:Y:S01]  /*00b0*/  IADD3 R2, PT, PT, R0, R3, RZ ;  /* 0x0000000300027210 */ /* 0x000fe20007ffe0ff */
[----:B------:R-:W1:Y:S01]  /*00c0*/  LDCU.64 UR4, c[0x0][0x358] ;  /* 0x00006b00ff0477ac */ /* 0x000e620008000a00 */
[----:B------:R-:W-:Y:S01]  /*00d0*/  IADD3 R9, PT, PT, RZ, -R0, RZ ;  /* 0x80000000ff097210 */ /* 0x000fe20007ffe0ff */
[----:B------:R-:W-:Y:S01]  /*00e0*/  BSSY.RECONVERGENT B0, `(.L_x_15) ;  /* 0x000002b000007945 */ /* 0x000fe20003800200 */
[C---:B------:R-:W-:Y:S02]  /*00f0*/  ISETP.GE.AND P0, PT, R2.reuse, UR6, PT ;  /* 0x0000000602007c0c */ /* 0x040fe4000bf06270 */
[----:B------:R-:W-:Y:S02]  /*0100*/  VIMNMX R7, PT, PT, R2, UR6, !PT ;  /* 0x0000000602077c48 */ /* 0x000fe4000ffe0100 */
[----:B------:R-:W-:Y:S02]  /*0110*/  SEL R6, RZ, 0x1, P0 ;  /* 0x00000001ff067807 */ /* 0x000fe40000000000 */
[----:B------:R-:W-:-:S02]  /*0120*/  ISETP.NE.U32.AND P2, PT, R0, RZ, PT ;  /* 0x000000ff0000720c */ /* 0x000fc40003f45070 */
[----:B------:R-:W-:Y:S01]  /*0130*/  IADD3 R7, PT, PT, R7, -R2, -R6 ;  /* 0x8000000207077210 */ /* 0x000fe20007ffe806 */
[----:B0-----:R-:W0:Y:S02]  /*0140*/  MUFU.RCP R8, R8 ;  /* 0x0000000800087308 */ /* 0x001e240000001000 */
[----:B0-----:R-:W-:-:S06]  /*0150*/  IADD3 R4, PT, PT, R8, 0xffffffe, RZ ;  /* 0x0ffffffe08047810 */ /* 0x001fcc0007ffe0ff */
[----:B------:R0:W2:Y:S02]  /*0160*/  F2I.FTZ.U32.TRUNC.NTZ R5, R4 ;  /* 0x0000000400057305 */ /* 0x0000a4000021f000 */
[----:B0-----:R-:W-:Y:S02]  /*0170*/  HFMA2 R4, -RZ, RZ, 0, 0 ;  /* 0x00000000ff047431 */ /* 0x001fe400000001ff */
[----:B--2---:R-:W-:-:S04]  /*0180*/  IMAD R9, R9, R5, RZ ;  /* 0x0000000509097224 */ /* 0x004fc800078e02ff */
[----:B------:R-:W-:-:S06]  /*0190*/  IMAD.HI.U32 R8, R5, R9, R4 ;  /* 0x0000000905087227 */ /* 0x000fcc00078e0004 */
[----:B------:R-:W-:-:S05]  /*01a0*/  IMAD.HI.U32 R5, R8, R7, RZ ;  /* 0x0000000708057227 */ /* 0x000fca00078e00ff */
[----:B------:R-:W-:-:S05]  /*01b0*/  IADD3 R2, PT, PT, -R5, RZ, RZ ;  /* 0x000000ff05027210 */ /* 0x000fca0007ffe1ff */
[----:B------:R-:W-:-:S05]  /*01c0*/  IMAD R7, R0, R2, R7 ;  /* 0x0000000200077224 */ /* 0x000fca00078e0207 */
[----:B------:R-:W-:-:S13]  /*01d0*/  ISETP.GE.U32.AND P0, PT, R7, R0, PT ;  /* 0x000000000700720c */ /* 0x000fda0003f06070 */
[----:B------:R-:W-:Y:S02]  /*01e0*/  @P0 IADD3 R7, PT, PT, -R0, R7, RZ ;  /* 0x0000000700070210 */ /* 0x000fe40007ffe1ff */
[----:B------:R-:W-:Y:S02]  /*01f0*/  @P0 IADD3 R5, PT, PT, R5, 0x1, RZ ;  /* 0x0000000105050810 */ /* 0x000fe40007ffe0ff */
[----:B------:R-:W-:-:S13]  /*0200*/  ISETP.GE.U32.AND P1, PT, R7, R0, PT ;  /* 0x000000000700720c */ /* 0x000fda0003f26070 */
[----:B------:R-:W-:Y:S02]  /*0210*/  @P1 IADD3 R5, PT, PT, R5, 0x1, RZ ;  /* 0x0000000105051810 */ /* 0x000fe40007ffe0ff */
[----:B------:R-:W-:-:S04]  /*0220*/  @!P2 LOP3.LUT R5, RZ, R0, RZ, 0x33, !PT ;  /* 0x00000000ff05a212 */ /* 0x000fc800078e33ff */
[----:B------:R-:W-:-:S04]  /*0230*/  IADD3 R2, PT, PT, R6, R5, RZ ;  /* 0x0000000506027210 */ /* 0x000fc80007ffe0ff */
[C---:B------:R-:W-:Y:S02]  /*0240*/  LOP3.LUT R4, R2.reuse, 0x3, RZ, 0xc0, !PT ;  /* 0x0000000302047812 */ /* 0x040fe400078ec0ff */
[----:B------:R-:W-:Y:S02]  /*0250*/  ISETP.GE.U32.AND P1, PT, R2, 0x3, PT ;  /* 0x000000030200780c */ /* 0x000fe40003f26070 */
[----:B------:R-:W-:-:S13]  /*0260*/  ISETP.NE.AND P0, PT, R4, 0x3, PT ;  /* 0x000000030400780c */ /* 0x000fda0003f05270 */
[----:B-1----:R-:W-:Y:S05]  /*0270*/  @!P0 BRA `(.L_x_16) ;  /* 0x0000000000448947 */ /* 0x002fea0003800000 */
[----:B------:R-:W0:Y:S01]  /*0280*/  LDC.64 R4, c[0x0][0x390] ;  /* 0x0000e400ff047b82 */ /* 0x000e220000000a00 */
[----:B------:R-:W-:-:S04]  /*0290*/  IADD3 R2, PT, PT, R2, 0x1, RZ ;  /* 0x0000000102027810 */ /* 0x000fc80007ffe0ff */
[----:B------:R-:W-:-:S03]  /*02a0*/  LOP3.LUT R2, R2, 0x3, RZ, 0xc0, !PT ;  /* 0x0000000302027812 */ /* 0x000fc600078ec0ff */
[----:B------:R-:W1:Y:S01]  /*02b0*/  LDC.64 R6, c[0x0][0x380] ;  /* 0x0000e000ff067b82 */ /* 0x000e620000000a00 */
[----:B------:R-:W-:-:S07]  /*02c0*/  IADD3 R2, PT, PT, -R2, RZ, RZ ;  /* 0x000000ff02027210 */ /* 0x000fce0007ffe1ff */
[----:B------:R-:W2:Y:S02]  /*02d0*/  LDC.64 R8, c[0x0][0x388] ;  /* 0x0000e200ff087b82 */ /* 0x000ea40000000a00 */
.L_x_17:
[----:B--2---:R-:W-:-:S04]  /*02e0*/  IMAD.WIDE R12, R3, 0x4, R8 ;  /* 0x00000004030c7825 */ /* 0x004fc800078e0208 */
[C---:B-1----:R-:W-:Y:S02]  /*02f0*/  IMAD.WIDE R14, R3.reuse, 0x4, R6 ;  /* 0x00000004030e7825 */ /* 0x042fe400078e0206 */
[----:B------:R-:W2:Y:S04]  /*0300*/  LDG.E R13, desc[UR4][R12.64] ;  /* 0x000000040c0d7981 */ /* 0x000ea8000c1e1900 */
[----:B------:R-:W2:Y:S01]  /*0310*/  LDG.E R14, desc[UR4][R14.64] ;  /* 0x000000040e0e7981 */ /* 0x000ea2000c1e1900 */
[----:B0--3--:R-:W-:Y:S01]  /*0320*/  IMAD.WIDE R10, R3, 0x4, R4 ;  /* 0x00000004030a7825 */ /* 0x009fe200078e0204 */
[----:B------:R-:W-:Y:S02]  /*0330*/  IADD3 R2, PT, PT, R2, 0x1, RZ ;  /* 0x0000000102027810 */ /* 0x000fe40007ffe0ff */
[----:B------:R-:W-:-:S02]  /*0340*/  IADD3 R3, PT, PT, R0, R3, RZ ;  /* 0x0000000300037210 */ /* 0x000fc40007ffe0ff */
[----:B------:R-:W-:Y:S01]  /*0350*/  ISETP.NE.AND P0, PT, R2, RZ, PT ;  /* 0x000000ff0200720c */ /* 0x000fe20003f05270 */
[----:B--2---:R-:W-:-:S05]  /*0360*/  FADD R17, R14, R13 ;  /* 0x0000000d0e117221 */ /* 0x004fca0000000000 */
[----:B------:R3:W-:Y:S07]  /*0370*/  STG.E desc[UR4][R10.64], R17 ;  /* 0x000000110a007986 */ /* 0x0007ee000c101904 */
[----:B------:R-:W-:Y:S05]  /*0380*/  @P0 BRA `(.L_x_17) ;  /* 0xfffffffc00d40947 */ /* 0x000fea000383ffff */
.L_x_16:
[----:B------:R-:W-:Y:S05]  /*0390*/  BSYNC.RECONVERGENT B0 ;  /* 0x0000000000007941 */ /* 0x000fea0003800200 */
.L_x_15:
[----:B------:R-:W-:Y:S05]  /*03a0*/  @!P1 EXIT ;  /* 0x000000000000994d */ /* 0x000fea0003800000 */
.L_x_18:
[----:B------:R-:W3:Y:S08]  /*03b0*/  LDC.64 R4, c[0x0][0x380] ;  /* 0x0000e000ff047b82 */ /* 0x000ef00000000a00 */
[----:B------:R-:W0:Y:S01]  /*03c0*/  LDC.64 R6, c[0x0][0x388] ;  /* 0x0000e200ff067b82 */ /* 0x000e220000000a00 */
[----:B---3--:R-:W-:-:S07]  /*03d0*/  IMAD.WIDE R10, R3, 0x4, R4 ;  /* 0x00000004030a7825 */ /* 0x008fce00078e0204 */
[----:B------:R-:W1:Y:S01]  /*03e0*/  LDC.64 R4, c[0x0][0x390] ;  /* 0x0000e400ff047b82 */ /* 0x000e620000000a00 */
[----:B--2---:R-:W2:Y:S01]  /*03f0*/  LDG.E R2, desc[UR4][R10.64] ;  /* 0x000000040a027981 */ /* 0x004ea2000c1e1900 */
[----:B0-----:R-:W-:-:S05]  /*0400*/  IMAD.WIDE R12, R3, 0x4, R6 ;  /* 0x00000004030c7825 */ /* 0x001fca00078e0206 */
[----:B------:R-:W2:Y:S01]  /*0410*/  LDG.E R7, desc[UR4][R12.64] ;  /* 0x000000040c077981 */ /* 0x000ea2000c1e1900 */
[----:B-1----:R-:W-:-:S04]  /*0420*/  IMAD.WIDE R16, R3, 0x4, R4 ;  /* 0x0000000403107825 */ /* 0x002fc800078e0204 */
[----:B------:R-:W-:-:S04]  /*0430*/  IMAD.WIDE R4, R0, 0x4, R10 ;  /* 0x0000000400047825 */ /* 0x000fc800078e020a */
[----:B--2---:R-:W-:Y:S01]  /*0440*/  FADD R19, R2, R7 ;  /* 0x0000000702137221 */ /* 0x004fe20000000000 */
[----:B------:R-:W-:-:S04]  /*0450*/  IMAD.WIDE R6, R0, 0x4, R12 ;  /* 0x0000000400067825 */ /* 0x000fc800078e020c */
[----:B------:R0:W-:Y:S04]  /*0460*/  STG.E desc[UR4][R16.64], R19 ;  /* 0x0000001310007986 */ /* 0x0001e8000c101904 */
[----:B------:R-:W2:Y:S04]  /*0470*/  LDG.E R2, desc[UR4][R4.64] ;  /* 0x0000000404027981 */ /* 0x000ea8000c1e1900 */
[----:B------:R-:W2:Y:S01]  /*0480*/  LDG.E R15, desc[UR4][R6.64] ;  /* 0x00000004060f7981 */ /* 0x000ea2000c1e1900 */
[----:B------:R-:W-:-:S04]  /*0490*/  IMAD.WIDE R8, R0, 0x4, R16 ;  /* 0x0000000400087825 */ /* 0x000fc800078e0210 */
[----:B------:R-:W-:-:S04]  /*04a0*/  IMAD.WIDE R10, R0, 0x4, R4 ;  /* 0x00000004000a7825 */ /* 0x000fc800078e0204 */
[----:B------:R-:W-:-:S04]  /*04b0*/  IMAD.WIDE R12, R0, 0x4, R6 ;  /* 0x00000004000c7825 */ /* 0x000fc800078e0206 */
[----:B--2---:R-:W-:-:S05]  /*04c0*/  FADD R21, R2, R15 ;  /* 0x0000000f02157221 */ /* 0x004fca0000000000 */
        /* <DEDUP_REMOVED lines=8> */
[----:B------:R-:W1:Y:S04]  /*0550*/  LDG.E R4, desc[UR4][R4.64] ;  /* 0x0000000404047981 */ /* 0x000e68000c1e1900 */
[----:B------:R-:W1:Y:S01]  /*0560*/  LDG.E R7, desc[UR4][R6.64] ;  /* 0x0000000406077981 */ /* 0x000e62000c1e1900 */
[C---:B0-----:R-:W-:Y:S01]  /*0570*/  IMAD.WIDE R16, R0.reuse, 0x4, R14 ;  /* 0x0000000400107825 */ /* 0x041fe200078e020e */
[----:B------:R-:W-:-:S04]  /*0580*/  LEA R3, R0, R3, 0x2 ;  /* 0x0000000300037211 */ /* 0x000fc800078e10ff */
[----:B------:R-:W-:Y:S01]  /*0590*/  ISETP.GE.AND P0, PT, R3, UR6, PT ;  /* 0x0000000603007c0c */ /* 0x000fe2000bf06270 */
[----:B-1----:R-:W-:-:S05]  /*05a0*/  FADD R9, R4, R7 ;  /* 0x0000000704097221 */ /* 0x002fca0000000000 */
[----:B------:R2:W-:Y:S07]  /*05b0*/  STG.E desc[UR4][R16.64], R9 ;  /* 0x0000000910007986 */ /* 0x0005ee000c101904 */
[----:B------:R-:W-:Y:S05]  /*05c0*/  @!P0 BRA `(.L_x_18) ;  /* 0xfffffffc00788947 */ /* 0x000fea000383ffff */
[----:B------:R-:W-:Y:S05]  /*05d0*/  EXIT ;  /* 0x000000000000794d */ /* 0x000fea0003800000 */
.L_x_19:
        /* <DEDUP_REMOVED lines=10> */
.L_x_24:


//--------------------- .text._Z22vectorAddGPU_CoalescedPfS_S_i --------------------------
	.section	.text._Z22vectorAddGPU_CoalescedPfS_S_i,"ax",@progbits
	.align	128
        .global         _Z22vectorAddGPU_CoalescedPfS_S_i
        .type           _Z22vectorAddGPU_CoalescedPfS_S_i,@function
        .size           _Z22vectorAddGPU_CoalescedPfS_S_i,(.L_x_25 - _Z22vectorAddGPU_CoalescedPfS_S_i)
        .other          _Z22vectorAddGPU_CoalescedPfS_S_i,@"STO_CUDA_ENTRY STV_DEFAULT"
_Z22vectorAddGPU_CoalescedPfS_S_i:
.text._Z22vectorAddGPU_CoalescedPfS_S_i:
        /* <DEDUP_REMOVED lines=10> */
[----:B------:R-:W2:Y:S08]  /*00a0*/  LDC.64 R4, c[0x0][0x388] ;  /* 0x0000e200ff047b82 */ /* 0x000eb00000000a00 */
[----:B------:R-:W3:Y:S01]  /*00b0*/  LDC.64 R6, c[0x0][0x390] ;  /* 0x0000e400ff067b82 */ /* 0x000ee20000000a00 */
[----:B0-----:R-:W-:-:S06]  /*00c0*/  IMAD.WIDE R2, R9, 0x4, R2 ;  /* 0x0000000409027825 */ /* 0x001fcc00078e0202 */
[----:B-1----:R-:W4:Y:S01]  /*00d0*/  LDG.E R2, desc[UR4][R2.64] ;  /* 0x0000000402027981 */ /* 0x002f22000c1e1900 */
[----:B--2---:R-:W-:-:S06]  /*00e0*/  IMAD.WIDE R4, R9, 0x4, R4 ;  /* 0x0000000409047825 */ /* 0x004fcc00078e0204 */
[----:B------:R-:W4:Y:S01]  /*00f0*/  LDG.E R5, desc[UR4][R4.64] ;  /* 0x0000000404057981 */ /* 0x000f22000c1e1900 */
[----:B---3--:R-:W-:-:S04]  /*0100*/  IMAD.WIDE R6, R9, 0x4, R6 ;  /* 0x0000000409067825 */ /* 0x008fc800078e0206 */
[----:B----4-:R-:W-:-:S05]  /*0110*/  FADD R9, R2, R5 ;  /* 0x0000000502097221 */ /* 0x010fca0000000000 */
[----:B------:R-:W-:Y:S01]  /*0120*/  STG.E desc[UR4][R6.64], R9 ;  /* 0x0000000906007986 */ /* 0x000fe2000c101904 */
[----:B------:R-:W-:Y:S05]  /*0130*/  EXIT ;  /* 0x000000000000794d */ /* 0x000fea0003800000 */
.L_x_20:
        /* <DEDUP_REMOVED lines=12> */
.L_x_25:


//--------------------- .text._Z18vectorAddGPU_NaivePfS_S_i --------------------------
	.section	.text._Z18vectorAddGPU_NaivePfS_S_i,"ax",@progbits
	.align	128
        .global         _Z18vectorAddGPU_NaivePfS_S_i
        .type           _Z18vectorAddGPU_NaivePfS_S_i,@function
        .size           _Z18vectorAddGPU_NaivePfS_S_i,(.L_x_26 - _Z18vectorAddGPU_NaivePfS_S_i)
        .other          _Z18vectorAddGPU_NaivePfS_S_i,@"STO_CUDA_ENTRY STV_DEFAULT"
_Z18vectorAddGPU_NaivePfS_S_i:
.text._Z18vectorAddGPU_NaivePfS_S_i:
        /* <DEDUP_REMOVED lines=20> */
.L_x_21:
        /* <DEDUP_REMOVED lines=12> */
.L_x_26:


//--------------------- .nv.global.init           --------------------------
	.section	.nv.global.init,"aw",@progbits
	.align	4
.nv.global.init:
	.type		__cudart_i2opi_f,@object
	.size		__cudart_i2opi_f,(.L_0 - __cudart_i2opi_f)
__cudart_i2opi_f:
        /*0000*/ 	.byte	0x41, 0x90, 0x43, 0x3c, 0x99, 0x95, 0x62, 0xdb, 0xc0, 0xdd, 0x34, 0xf5, 0xd1, 0x57, 0x27, 0xfc
        /*0010*/ 	.byte	0x29, 0x15, 0x44, 0x4e, 0x6e, 0x83, 0xf9, 0xa2
.L_0:


//--------------------- .nv.shared.reserved.0     --------------------------
	.section	.nv.shared.reserved.0,"aw",@nobits
	.weak		__nv_reservedSMEM_offset_0_alias
	.size		__nv_reservedSMEM_offset_0_alias, 0, 64
	.other		__nv_reservedSMEM_offset_0_alias,@"STO_CUDA_RESERVED_SHARED STV_DEFAULT"
__nv_reservedSMEM_offset_0_alias:
	.zero		0
	.zero		64


//--------------------- .nv.constant0._Z20vectorAddGPU_ComplexPfS_S_i --------------------------
	.section	.nv.constant0._Z20vectorAddGPU_ComplexPfS_S_i,"a",@progbits
	.sectionflags	@""
	.align	4
.nv.constant0._Z20vectorAddGPU_ComplexPfS_S_i:
	.zero		924


//--------------------- .nv.constant0._Z30vectorAddGPU_MultiplePerThreadPfS_S_ii --------------------------
	.section	.nv.constant0._Z30vectorAddGPU_MultiplePerThreadPfS_S_ii,"a",@progbits
	.sectionflags	@""
	.align	4
.nv.constant0._Z30vectorAddGPU_MultiplePerThreadPfS_S_ii:
	.zero		928


//--------------------- .nv.constant0._Z22vectorAddGPU_CoalescedPfS_S_i --------------------------
	.section	.nv.constant0._Z22vectorAddGPU_CoalescedPfS_S_i,"a",@progbits
	.sectionflags	@""
	.align	4
.nv.constant0._Z22vectorAddGPU_CoalescedPfS_S_i:
	.zero		924


//--------------------- .nv.constant0._Z18vectorAddGPU_NaivePfS_S_i --------------------------
	.section	.nv.constant0._Z18vectorAddGPU_NaivePfS_S_i,"a",@progbits
	.sectionflags	@""
	.align	4
.nv.constant0._Z18vectorAddGPU_NaivePfS_S_i:
	.zero		924


//--------------------- SYMBOLS --------------------------

	.type		.nv.reservedSmem.offset0,@object
	.size		.nv.reservedSmem.offset0,0x4
